	.target	sm_100a

	.elftype	@"ET_EXEC"


//--------------------- .note.nv.tkinfo           --------------------------
	.section	.note.nv.tkinfo,"",@"SHT_NOTE"
	.sectionflags	@"SHF_NOTE_NV_TKINFO"
	.tkinfo
        /*0018*/ 	.word	0x00000081
        /*0030*/ 	.string	""
        /*0030*/ 	.string	"ptxas-blackwell"
        /*0030*/ 	.string	"Cuda compilation tools, release 12.9, V12.9.86"
        /*0030*/ 	.string	"Build cuda_12.9.r12.9/compiler.36037853_0"
        /*0030*/ 	.string	"-v  -suppress-debug-info  -lineinfo  -arch sm_100a "



//--------------------- .note.nv.cuver            --------------------------
	.section	.note.nv.cuver,"",@"SHT_NOTE"
	.sectionflags	@"SHF_NOTE_NV_CUVER"
        /*0018*/ 	.short	0x0001
        /*001a*/ 	.short	0x0064
        /*001c*/ 	.short	0x0001
        /*001e*/ 	.short	0x0000
        /*0020*/ 	.short	0x0001
        /*0022*/ 	.short	0x0000


//--------------------- .nv.info                  --------------------------
	.section	.nv.info,"",@"SHT_CUDA_INFO"
	.align	4


	//----- nvinfo : EIATTR_REGCOUNT
	.align		4
        /*0000*/ 	.byte	0x04, 0x2f
        /*0002*/ 	.short	(.L_4 - .L_3)
	.align		4
.L_3:
        /*0004*/ 	.word	index@(gluon_mma)
        /*0008*/ 	.word	0x000000ff


	//----- nvinfo : EIATTR_FRAME_SIZE
	.align		4
.L_4:
        /*000c*/ 	.byte	0x04, 0x11
        /*000e*/ 	.short	(.L_6 - .L_5)
	.align		4
.L_5:
        /*0010*/ 	.word	index@($__internal_2_$__cuda_sm10x_tcgen05_guardrail_trap_unallocated_columns_being_dealloced)
        /*0014*/ 	.word	0x00000bd0


	//----- nvinfo : EIATTR_FRAME_SIZE
	.align		4
.L_6:
        /*0018*/ 	.byte	0x04, 0x11
        /*001a*/ 	.short	(.L_8 - .L_7)
	.align		4
.L_7:
        /*001c*/ 	.word	index@($__internal_1_$__cuda_sm10x_tcgen05_guardrail_trap_phase_invalid_during_alloc)
        /*0020*/ 	.word	0x00000bd0


	//----- nvinfo : EIATTR_FRAME_SIZE
	.align		4
.L_8:
        /*0024*/ 	.byte	0x04, 0x11
        /*0026*/ 	.short	(.L_10 - .L_9)
	.align		4
.L_9:
        /*0028*/ 	.word	index@($__internal_0_$__cuda_sm10x_tcgen05_guardrail_trap_col_being_dealloced_not_returned_by_alloc)
        /*002c*/ 	.word	0x00000bd0


	//----- nvinfo : EIATTR_FRAME_SIZE
	.align		4
.L_10:
        /*0030*/ 	.byte	0x04, 0x11
        /*0032*/ 	.short	(.L_12 - .L_11)
	.align		4
.L_11:
        /*0034*/ 	.word	index@(gluon_mma)
        /*0038*/ 	.word	0x00000bd0


	//----- nvinfo : EIATTR_MIN_STACK_SIZE
	.align		4
.L_12:
        /*003c*/ 	.byte	0x04, 0x12
        /*003e*/ 	.short	(.L_14 - .L_13)
	.align		4
.L_13:
        /*0040*/ 	.word	index@(gluon_mma)
        /*0044*/ 	.word	0x00000bd0
.L_14:


//--------------------- .nv.info.gluon_mma        --------------------------
	.section	.nv.info.gluon_mma,"",@"SHT_CUDA_INFO"
	.sectionflags	@""
	.align	4


	//----- nvinfo : EIATTR_CUDA_API_VERSION
	.align		4
        /*0000*/ 	.byte	0x04, 0x37
        /*0002*/ 	.short	(.L_16 - .L_15)
.L_15:
        /*0004*/ 	.word	0x00000081


	//----- nvinfo : EIATTR_KPARAM_INFO
	.align		4
.L_16:
        /*0008*/ 	.byte	0x04, 0x17
        /*000a*/ 	.short	(.L_18 - .L_17)
.L_17:
        /*000c*/ 	.word	0x00000000
        /*0010*/ 	.short	0x0004
        /*0012*/ 	.short	0x0020
        /*0014*/ 	.byte	0x00, 0xf4, 0x21, 0x00


	//----- nvinfo : EIATTR_KPARAM_INFO
	.align		4
.L_18:
        /*0018*/ 	.byte	0x04, 0x17
        /*001a*/ 	.short	(.L_20 - .L_19)
.L_19:
        /*001c*/ 	.word	0x00000000
        /*0020*/ 	.short	0x0003
        /*0022*/ 	.short	0x0018
        /*0024*/ 	.byte	0x00, 0xf4, 0x21, 0x00


	//----- nvinfo : EIATTR_KPARAM_INFO
	.align		4
.L_20:
        /*0028*/ 	.byte	0x04, 0x17
        /*002a*/ 	.short	(.L_22 - .L_21)
.L_21:
        /*002c*/ 	.word	0x00000000
        /*0030*/ 	.short	0x0002
        /*0032*/ 	.short	0x0010
        /*0034*/ 	.byte	0x00, 0xf4, 0x21, 0x00


	//----- nvinfo : EIATTR_KPARAM_INFO
	.align		4
.L_22:
        /*0038*/ 	.byte	0x04, 0x17
        /*003a*/ 	.short	(.L_24 - .L_23)
.L_23:
        /*003c*/ 	.word	0x00000000
        /*0040*/ 	.short	0x0001
        /*0042*/ 	.short	0x0008
        /*0044*/ 	.byte	0x00, 0xf4, 0x21, 0x00


	//----- nvinfo : EIATTR_KPARAM_INFO
	.align		4
.L_24:
        /*0048*/ 	.byte	0x04, 0x17
        /*004a*/ 	.short	(.L_26 - .L_25)
.L_25:
        /*004c*/ 	.word	0x00000000
        /*0050*/ 	.short	0x0000
        /*0052*/ 	.short	0x0000
        /*0054*/ 	.byte	0x00, 0xf4, 0x21, 0x00


	//----- nvinfo : EIATTR_AT_ENTRY_FRAGMENTS
	.align		4
.L_26:
        /*0058*/ 	.byte	0x04, 0x4f
        /*005a*/ 	.short	(.L_28 - .L_27)


	//   ....[0]....
.L_27:
        /*005c*/ 	.word	0x00000004


	//----- nvinfo : EIATTR_RESERVED_SMEM_USED
	.align		4
.L_28:
        /*0060*/ 	.byte	0x01, 0x41
	.zero		2


	//----- nvinfo : EIATTR_SPARSE_MMA_MASK
	.align		4
        /*0064*/ 	.byte	0x03, 0x50
        /*0066*/ 	.short	0x0000


	//----- nvinfo : EIATTR_TCGEN05_1CTA_USED
	.align		4
        /*0068*/ 	.byte	0x01, 0x51
	.zero		2


	//----- nvinfo : EIATTR_MAXREG_COUNT
	.align		4
        /*006c*/ 	.byte	0x03, 0x1b
        /*006e*/ 	.short	0x00ff


	//----- nvinfo : EIATTR_NUM_BARRIERS
	.align		4
        /*0070*/ 	.byte	0x02, 0x4c
        /*0072*/ 	.byte	0x01
	.zero		1


	//----- nvinfo : EIATTR_ANNOTATIONS
	.align		4
        /*0074*/ 	.byte	0x04, 0x55
        /*0076*/ 	.short	(.L_30 - .L_29)


	//   ....[0]....
.L_29:
        /*0078*/ 	.word	0x00000001
        /*007c*/ 	.byte	0x50, 0x18, 0x00, 0x00, 0x01, 0x00, 0x00, 0x00, 0x60, 0x18, 0x00, 0x00, 0x01, 0x00, 0x00, 0x00
        /* <DEDUP_REMOVED lines=632> */
        /*280c*/ 	.byte	0xa0, 0x12, 0x01, 0x00, 0x01, 0x00, 0x00, 0x00, 0xb0, 0x12, 0x01, 0x00


	//----- nvinfo : EIATTR_INT_WARP_WIDE_INSTR_OFFSETS
	.align		4
.L_30:
        /*2818*/ 	.byte	0x04, 0x31
        /*281a*/ 	.short	(.L_32 - .L_31)


	//   ....[0]....
.L_31:
        /*281c*/ 	.word	0x00006150


	//   ....[1]....
        /*2820*/ 	.word	0x000061a0


	//   ....[2]....
        /*2824*/ 	.word	0x00007520


	//   ....[3]....
        /*2828*/ 	.word	0x00007530


	//   ....[4]....
        /*282c*/ 	.word	0x00011720


	//   ....[5]....
        /*2830*/ 	.word	0x00011770


	//----- nvinfo : EIATTR_COOP_GROUP_MASK_REGIDS
	.align		4
.L_32:
        /*2834*/ 	.byte	0x04, 0x29
        /*2836*/ 	.short	(.L_34 - .L_33)


	//   ....[0]....
.L_33:
        /*2838*/ 	.word	0xffffffff


	//   ....[1]....
        /*283c*/ 	.word	0xffffffff


	//   ....[2]....
        /*2840*/ 	.word	0xffffffff


	//   ....[3]....
        /*2844*/ 	.word	0xffffffff


	//----- nvinfo : EIATTR_COOP_GROUP_INSTR_OFFSETS
	.align		4
.L_34:
        /*2848*/ 	.byte	0x04, 0x28
        /*284a*/ 	.short	(.L_36 - .L_35)


	//   ....[0]....
.L_35:
        /*284c*/ 	.word	0x00000060


	//   ....[1]....
        /*2850*/ 	.word	0x00000320


	//   ....[2]....
        /*2854*/ 	.word	0x000115b0


	//   ....[3]....
        /*2858*/ 	.word	0x00011820


	//----- nvinfo : EIATTR_VRC_CTA_INIT_COUNT
	.align		4
.L_36:
        /*285c*/ 	.byte	0x02, 0x4a
        /*285e*/ 	.byte	0x80
	.zero		1


	//----- nvinfo : EIATTR_MBARRIER_INSTR_OFFSETS
	.align		4
        /*2860*/ 	.byte	0x04, 0x39
        /*2862*/ 	.short	(.L_38 - .L_37)


	//   ....[0]....
.L_37:
        /*2864*/ 	.word	0x00007160
        /*2868*/ 	.word	0x000000ff
        /*286c*/ 	.word	0x00010000
        /*2870*/ 	.short	0x0100
        /*2872*/ 	.byte	0x0a
	.zero		1


	//   ....[1]....
        /*2874*/ 	.word	0x000075a0
        /*2878*/ 	.word	0x000000ff
        /*287c*/ 	.word	0x00010000
        /*2880*/ 	.short	0x010a
        /*2882*/ 	.byte	0x0a
	.zero		1


	//   ....[2]....
        /*2884*/ 	.word	0x00007640
        /*2888*/ 	.word	0x000000ff
        /*288c*/ 	.word	0x00010000
        /*2890*/ 	.short	0x0108
        /*2892*/ 	.byte	0x0a
	.zero		1


	//   ....[3]....
        /*2894*/ 	.word	0x00011840
        /*2898*/ 	.word	0x000000ff
        /*289c*/ 	.word	0x00010000
        /*28a0*/ 	.short	0x010a
        /*28a2*/ 	.byte	0x0a
	.zero		1


	//----- nvinfo : EIATTR_NUM_MBARRIERS
	.align		4
.L_38:
        /*28a4*/ 	.byte	0x03, 0x38
        /*28a6*/ 	.short	0x0001


	//----- nvinfo : EIATTR_EXIT_INSTR_OFFSETS
	.align		4
        /*28a8*/ 	.byte	0x04, 0x1c
        /*28aa*/ 	.short	(.L_40 - .L_39)


	//   ....[0]....
.L_39:
        /*28ac*/ 	.word	0x00011830


	//----- nvinfo : EIATTR_REQNTID
	.align		4
.L_40:
        /*28b0*/ 	.byte	0x04, 0x10
        /*28b2*/ 	.short	(.L_42 - .L_41)
.L_41:
        /*28b4*/ 	.word	0x00000080
        /*28b8*/ 	.word	0x00000001
        /*28bc*/ 	.word	0x00000001


	//----- nvinfo : EIATTR_CRS_STACK_SIZE
	.align		4
.L_42:
        /*28c0*/ 	.byte	0x04, 0x1e
        /*28c2*/ 	.short	(.L_44 - .L_43)
.L_43:
        /*28c4*/ 	.word	0x00000000


	//----- nvinfo : EIATTR_CBANK_PARAM_SIZE
	.align		4
.L_44:
        /*28c8*/ 	.byte	0x03, 0x19
        /*28ca*/ 	.short	0x0028


	//----- nvinfo : EIATTR_PARAM_CBANK
	.align		4
        /*28cc*/ 	.byte	0x04, 0x0a
        /*28ce*/ 	.short	(.L_46 - .L_45)
	.align		4
.L_45:
        /*28d0*/ 	.word	index@(.nv.constant0.gluon_mma)
        /*28d4*/ 	.short	0x0380
        /*28d6*/ 	.short	0x0028


	//----- nvinfo : EIATTR_SW_WAR
	.align		4
.L_46:
        /*28d8*/ 	.byte	0x04, 0x36
        /*28da*/ 	.short	(.L_48 - .L_47)
.L_47:
        /*28dc*/ 	.word	0x00000008
.L_48:


//--------------------- .nv.compat                --------------------------
	.section	.nv.compat,"",@"SHT_CUDA_COMPAT_INFO"
	.align	4
        /*0000*/ 	.byte	0x02, 0x02, 0x02, 0x00, 0x02, 0x05, 0x05, 0x00, 0x02, 0x03, 0x00, 0x00, 0x02, 0x06, 0x01, 0x00


//--------------------- .nv.callgraph             --------------------------
	.section	.nv.callgraph,"",@"SHT_CUDA_CALLGRAPH"
	.align	4
	.sectionentsize	8
	.align		4
        /*0000*/ 	.word	0x00000000
	.align		4
        /*0004*/ 	.word	0xffffffff
	.align		4
        /*0008*/ 	.word	0x00000000
	.align		4
        /*000c*/ 	.word	0xfffffffe
	.align		4
        /*0010*/ 	.word	0x00000000
	.align		4
        /*0014*/ 	.word	0xfffffffd
	.align		4
        /*0018*/ 	.word	0x00000000
	.align		4
        /*001c*/ 	.word	0xfffffffc


//--------------------- .text.gluon_mma           --------------------------
	.section	.text.gluon_mma,"ax",@progbits
	.align	128
        .global         gluon_mma
        .type           gluon_mma,@function
        .size           gluon_mma,(.L_x_15 - gluon_mma)
        .other          gluon_mma,@"STO_CUDA_ENTRY STV_DEFAULT"
gluon_mma:
.text.gluon_mma:
[----:B------:R-:W0:Y:S01]  /*0000*/  LDC R1, c[0x0][0x37c] ;  /* 0x0000df00ff017b82 */ /* 0x000e220000000800 */
[----:B------:R-:W1:Y:S01]  /*0010*/  S2R R0, SR_TID.X ;  /* 0x0000000000007919 */ /* 0x000e620000002100 */
[----:B0-----:R-:W-:Y:S01]  /*0020*/  VIADD R1, R1, 0xfffff430 ;  /* 0xfffff43001017836 */ /* 0x001fe20000000000 */
[----:B-1----:R-:W-:-:S13]  /*0030*/  ISETP.GE.U32.AND P1, PT, R0, 0x20, PT ;  /* 0x000000200000780c */ /* 0x002fda0003f26070 */
[----:B------:R-:W-:Y:S05]  /*0040*/  @P1 BRA `(.L_x_0) ;  /* 0x0000000000b81947 */ /* 0x000fea0003800000 */
[----:B------:R-:W0:Y:S01]  /*0050*/  S2UR UR6, SR_CgaCtaId ;  /* 0x00000000000679c3 */ /* 0x000e220000008800 */
[----:B------:R-:W-:Y:S01]  /*0060*/  NOP ;  /* 0x0000000000007918 */ /* 0x000fe20000000000 */
[----:B------:R-:W-:Y:S02]  /*0070*/  UMOV UR4, 0x40 ;  /* 0x0000004000047882 */ /* 0x000fe40000000000 */
[----:B0-----:R-:W-:-:S09]  /*0080*/  ULEA UR4, UR6, UR4, 0x18 ;  /* 0x0000000406047291 */ /* 0x001fd2000f8ec0ff */
[----:B------:R-:W0:Y:S01]  /*0090*/  LDS.U8 R0, [UR4] ;  /* 0x00000004ff007984 */ /* 0x000e220008000000 */
[----:B------:R-:W-:Y:S02]  /*00a0*/  UMOV UR4, 0x400 ;  /* 0x0000040000047882 */ /* 0x000fe40000000000 */
[----:B------:R-:W-:Y:S01]  /*00b0*/  ULEA UR4, UR6, UR4, 0x18 ;  /* 0x0000000406047291 */ /* 0x000fe2000f8ec0ff */
[----:B0-----:R-:W-:-:S13]  /*00c0*/  ISETP.NE.AND P0, PT, R0, RZ, PT ;  /* 0x000000ff0000720c */ /* 0x001fda0003f05270 */
[----:B------:R-:W-:Y:S05]  /*00d0*/  @P0 BRA `(.L_x_1) ;  /* 0x00000000007c0947 */ /* 0x000fea0003800000 */
[----:B------:R-:W-:-:S13]  /*00e0*/  ELECT P0, URZ, PT ;  /* 0x0000000000ff782f */ /* 0x000fda0003800000 */
[----:B------:R-:W-:Y:S05]  /*00f0*/  @!P0 BRA `(.L_x_2) ;  /* 0x0000000000848947 */ /* 0x000fea0003800000 */
[----:B------:R-:W-:Y:S01]  /*0100*/  UMOV UR5, 0x10 ;  /* 0x0000001000057882 */ /* 0x000fe20000000000 */
[----:B------:R-:W-:Y:S02]  /*0110*/  IMAD.MOV.U32 R4, RZ, RZ, 0x1 ;  /* 0x00000001ff047424 */ /* 0x000fe400078e00ff */
[----:B------:R-:W-:Y:S02]  /*0120*/  IMAD.MOV.U32 R5, RZ, RZ, 0xffff ;  /* 0x0000ffffff057424 */ /* 0x000fe400078e00ff */
[----:B------:R-:W-:Y:S04]  /*0130*/  DEPBAR.LE SB0, 0x36 ;  /* 0x00008d800000791a */ /* 0x000fe80000000000 */
[----:B------:R-:W0:Y:S02]  /*0140*/  UTCATOMSWS.FIND_AND_SET.ALIGN UP0, UR5, UR5 ;  /* 0x00000005000575e3 */ /* 0x000e240008000800 */
[----:B0-----:R-:W-:-:S04]  /*0150*/  PLOP3.LUT P0, PT, PT, PT, UP0, 0x80, 0x8 ;  /* 0x000000000008781c */ /* 0x001fc80003f0f008 */
[----:B------:R-:W-:-:S04]  /*0160*/  SEL R0, RZ, 0xffffffff, !P0 ;  /* 0xffffffffff007807 */ /* 0x000fc80004000000 */
[----:B------:R-:W-:Y:S01]  /*0170*/  ISETP.NE.AND P0, PT, R0, RZ, PT ;  /* 0x000000ff0000720c */ /* 0x000fe20003f05270 */
[----:B------:R-:W-:-:S12]  /*0180*/  IMAD.U32 R0, RZ, RZ, UR5 ;  /* 0x00000005ff007e24 */ /* 0x000fd8000f8e00ff */
[----:B------:R-:W-:Y:S05]  /*0190*/  @P0 BRA `(.L_x_3) ;  /* 0x0000000000240947 */ /* 0x000fea0003800000 */
.L_x_4:
[----:B------:R-:W-:Y:S05]  /*01a0*/  NANOSLEEP 0x64 ;  /* 0x000000640000795d */ /* 0x000fea0003800000 */
[----:B------:R-:W-:-:S05]  /*01b0*/  UMOV UR5, 0x10 ;  /* 0x0000001000057882 */ /* 0x000fca0000000000 */
[----:B------:R-:W-:Y:S04]  /*01c0*/  DEPBAR.LE SB0, 0x36 ;  /* 0x00008d800000791a */ /* 0x000fe80000000000 */
[----:B------:R-:W0:Y:S02]  /*01d0*/  UTCATOMSWS.FIND_AND_SET.ALIGN UP0, UR5, UR5 ;  /* 0x00000005000575e3 */ /* 0x000e240008000800 */
[----:B0-----:R-:W-:-:S04]  /*01e0*/  PLOP3.LUT P0, PT, PT, PT, UP0, 0x80, 0x8 ;  /* 0x000000000008781c */ /* 0x001fc80003f0f008 */
[----:B------:R-:W-:-:S04]  /*01f0*/  SEL R0, RZ, 0xffffffff, !P0 ;  /* 0xffffffffff007807 */ /* 0x000fc80004000000 */
[----:B------:R-:W-:Y:S01]  /*0200*/  ISETP.NE.AND P0, PT, R0, RZ, PT ;  /* 0x000000ff0000720c */ /* 0x000fe20003f05270 */
[----:B------:R-:W-:-:S12]  /*0210*/  IMAD.U32 R0, RZ, RZ, UR5 ;  /* 0x00000005ff007e24 */ /* 0x000fd8000f8e00ff */
[----:B------:R-:W-:Y:S05]  /*0220*/  @!P0 BRA `(.L_x_4) ;  /* 0xfffffffc00dc8947 */ /* 0x000fea000383ffff */
.L_x_3:
[C---:B------:R-:W-:Y:S01]  /*0230*/  VIADD R3, R0.reuse, 0x10 ;  /* 0x0000001000037836 */ /* 0x040fe20000000000 */
[----:B------:R-:W-:Y:S01]  /*0240*/  UMOV UR5, 0x50 ;  /* 0x0000005000057882 */ /* 0x000fe20000000000 */
[----:B------:R-:W-:Y:S01]  /*0250*/  SHF.L.U32 R2, R5, R0, RZ ;  /* 0x0000000005027219 */ /* 0x000fe200000006ff */
[----:B------:R-:W-:Y:S01]  /*0260*/  ULEA UR5, UR6, UR5, 0x18 ;  /* 0x0000000506057291 */ /* 0x000fe2000f8ec0ff */
[----:B------:R-:W-:Y:S01]  /*0270*/  IMAD.SHL.U32 R0, R0, 0x20, RZ ;  /* 0x0000002000007824 */ /* 0x000fe200078e00ff */
[----:B------:R-:W-:-:S04]  /*0280*/  SHF.L.U32 R3, R4, R3, RZ ;  /* 0x0000000304037219 */ /* 0x000fc800000006ff */
[----:B------:R-:W-:-:S05]  /*0290*/  LOP3.LUT R2, R3, R2, RZ, 0xfc, !PT ;  /* 0x0000000203027212 */ /* 0x000fca00078efcff */
[----:B------:R0:W-:Y:S04]  /*02a0*/  ATOMS.OR RZ, [UR5], R2 ;  /* 0x00000002ffff798c */ /* 0x0001e8000b000005 */
[----:B------:R0:W-:Y:S01]  /*02b0*/  STS [UR4], R0 ;  /* 0x00000000ff007988 */ /* 0x0001e20008000804 */
[----:B------:R-:W-:Y:S05]  /*02c0*/  BRA `(.L_x_2) ;  /* 0x0000000000107947 */ /* 0x000fea0003800000 */
.L_x_1:
[----:B------:R-:W-:Y:S01]  /*02d0*/  IMAD.MOV.U32 R0, RZ, RZ, -0x1 ;  /* 0xffffffffff007424 */ /* 0x000fe200078e00ff */
[----:B------:R-:W-:-:S04]  /*02e0*/  MOV R2, 0x310 ;  /* 0x0000031000027802 */ /* 0x000fc80000000f00 */
[----:B------:R0:W-:Y:S03]  /*02f0*/  STS [UR4], R0 ;  /* 0x00000000ff007988 */ /* 0x0001e60008000804 */
[----:B0-----:R-:W-:Y:S05]  /*0300*/  CALL.REL.NOINC `($__internal_1_$__cuda_sm10x_tcgen05_guardrail_trap_phase_invalid_during_alloc) ;  /* 0x0000011400647944 */ /* 0x001fea0003c00000 */
.L_x_2:
[----:B------:R-:W-:Y:S05]  /*0310*/  WARPSYNC.ALL ;  /* 0x0000000000007948 */ /* 0x000fea0003800000 */
[----:B------:R-:W-:Y:S01]  /*0320*/  NOP ;  /* 0x0000000000007918 */ /* 0x000fe20000000000 */
.L_x_0:
[----:B0-----:R-:W0:Y:S01]  /*0330*/  S2R R2, SR_TID.X ;  /* 0x0000000000027919 */ /* 0x001e220000002100 */
[----:B------:R-:W1:Y:S01]  /*0340*/  LDCU.64 UR8, c[0x0][0x380] ;  /* 0x00007000ff0877ac */ /* 0x000e620008000a00 */
[----:B------:R-:W2:Y:S01]  /*0350*/  S2UR UR6, SR_CgaCtaId ;  /* 0x00000000000679c3 */ /* 0x000ea20000008800 */
[----:B------:R-:W-:Y:S01]  /*0360*/  UMOV UR4, 0x400 ;  /* 0x0000040000047882 */ /* 0x000fe20000000000 */
[----:B------:R-:W3:Y:S01]  /*0370*/  LDCU.64 UR12, c[0x0][0x358] ;  /* 0x00006b00ff0c77ac */ /* 0x000ee20008000a00 */
[----:B--2---:R-:W-:Y:S01]  /*0380*/  ULEA UR10, UR6, UR4, 0x18 ;  /* 0x00000004060a7291 */ /* 0x004fe2000f8ec0ff */
[C---:B0-----:R-:W-:Y:S02]  /*0390*/  LOP3.LUT R0, R2.reuse, 0x60, RZ, 0xc0, !PT ;  /* 0x0000006002007812 */ /* 0x041fe400078ec0ff */
[----:B------:R-:W-:Y:S02]  /*03a0*/  SHF.R.U32.HI R15, RZ, 0x5, R2 ;  /* 0x00000005ff0f7819 */ /* 0x000fe40000011602 */
[----:B------:R-:W-:Y:S01]  /*03b0*/  LOP3.LUT R7, R2, 0x1f, RZ, 0xc0, !PT ;  /* 0x0000001f02077812 */ /* 0x000fe200078ec0ff */
[----:B------:R-:W-:Y:S01]  /*03c0*/  IMAD.SHL.U32 R0, R0, 0x4, RZ ;  /* 0x0000000400007824 */ /* 0x000fe200078e00ff */
[----:B------:R-:W-:-:S04]  /*03d0*/  SGXT.U32 R15, R15, 0x2 ;  /* 0x000000020f0f781a */ /* 0x000fc80000000000 */
[----:B-1----:R-:W-:Y:S02]  /*03e0*/  IADD3 R188, P0, P2, R7, UR8, R0 ;  /* 0x0000000807bc7c10 */ /* 0x002fe4000fa1e000 */
[C---:B------:R-:W-:Y:S02]  /*03f0*/  LOP3.LUT R22, R15.reuse, 0x4, RZ, 0xfc, !PT ;  /* 0x000000040f167812 */ /* 0x040fe400078efcff */
[----:B------:R-:W-:Y:S02]  /*0400*/  IADD3.X R189, PT, PT, RZ, UR9, RZ, P0, P2 ;  /* 0x00000009ffbd7c10 */ /* 0x000fe400087e44ff */
[----:B------:R-:W-:Y:S02]  /*0410*/  LEA R186, P0, R22, UR8, 0x7 ;  /* 0x0000000816ba7c11 */ /* 0x000fe4000f8038ff */
[C---:B------:R-:W-:Y:S02]  /*0420*/  LOP3.LUT R25, R15.reuse, 0x18, RZ, 0xfc, !PT ;  /* 0x000000180f197812 */ /* 0x040fe400078efcff */
[----:B------:R-:W-:-:S02]  /*0430*/  LOP3.LUT R19, R15, 0x1c, RZ, 0xfc, !PT ;  /* 0x0000001c0f137812 */ /* 0x000fc400078efcff */
[----:B------:R-:W-:Y:S02]  /*0440*/  LEA.HI.X R129, R22, UR9, RZ, 0x7, P0 ;  /* 0x0000000916817c11 */ /* 0x000fe400080f3cff */
[----:B------:R-:W-:Y:S02]  /*0450*/  LEA R176, P5, R25, UR8, 0x7 ;  /* 0x0000000819b07c11 */ /* 0x000fe4000f8a38ff */
[----:B------:R-:W-:Y:S02]  /*0460*/  LEA R174, P0, R19, UR8, 0x7 ;  /* 0x0000000813ae7c11 */ /* 0x000fe4000f8038ff */
[C---:B------:R-:W-:Y:S02]  /*0470*/  LOP3.LUT R31, R15.reuse, 0x30, RZ, 0xfc, !PT ;  /* 0x000000300f1f7812 */ /* 0x040fe400078efcff */
[----:B------:R-:W-:Y:S02]  /*0480*/  LOP3.LUT R8, R15, 0x34, RZ, 0xfc, !PT ;  /* 0x000000340f087812 */ /* 0x000fe400078efcff */
[----:B------:R-:W-:-:S02]  /*0490*/  LEA.HI.X R119, R25, UR9, RZ, 0x7, P5 ;  /* 0x0000000919777c11 */ /* 0x000fc4000a8f3cff */
[----:B------:R-:W-:Y:S02]  /*04a0*/  LEA.HI.X R117, R19, UR9, RZ, 0x7, P0 ;  /* 0x0000000913757c11 */ /* 0x000fe400080f3cff */
[----:B------:R-:W-:Y:S02]  /*04b0*/  LEA R164, P5, R31, UR8, 0x7 ;  /* 0x000000081fa47c11 */ /* 0x000fe4000f8a38ff */
[----:B------:R-:W-:Y:S02]  /*04c0*/  LEA R162, P0, R8, UR8, 0x7 ;  /* 0x0000000808a27c11 */ /* 0x000fe4000f8038ff */
[C---:B------:R-:W-:Y:S02]  /*04d0*/  LOP3.LUT R28, R15.reuse, 0x48, RZ, 0xfc, !PT ;  /* 0x000000480f1c7812 */ /* 0x040fe400078efcff */
[----:B------:R-:W-:Y:S02]  /*04e0*/  LOP3.LUT R9, R15, 0x4c, RZ, 0xfc, !PT ;  /* 0x0000004c0f097812 */ /* 0x000fe400078efcff */
[----:B------:R-:W-:-:S02]  /*04f0*/  LEA.HI.X R107, R31, UR9, RZ, 0x7, P5 ;  /* 0x000000091f6b7c11 */ /* 0x000fc4000a8f3cff */
[----:B------:R-:W-:Y:S02]  /*0500*/  LEA.HI.X R105, R8, UR9, RZ, 0x7, P0 ;  /* 0x0000000908697c11 */ /* 0x000fe400080f3cff */
[C---:B------:R-:W-:Y:S02]  /*0510*/  LEA R152, P5, R28.reuse, UR8, 0x7 ;  /* 0x000000081c987c11 */ /* 0x040fe4000f8a38ff */
        /* <DEDUP_REMOVED lines=20> */
[C---:B------:R-:W-:Y:S02]  /*0660*/  LOP3.LUT R59, R15.reuse, 0x98, RZ, 0xfc, !PT ;  /* 0x000000980f3b7812 */ /* 0x040fe400078efcff */
[----:B------:R-:W-:-:S02]  /*0670*/  LOP3.LUT R58, R15, 0x9c, RZ, 0xfc, !PT ;  /* 0x0000009c0f3a7812 */ /* 0x000fc400078efcff */
[----:B------:R-:W-:Y:S02]  /*0680*/  LEA.HI.X R63, R63, UR9, RZ, 0x7, P5 ;  /* 0x000000093f3f7c11 */ /* 0x000fe4000a8f3cff */
[----:B------:R-:W-:Y:S02]  /*0690*/  LEA.HI.X R61, R61, UR9, RZ, 0x7, P0 ;  /* 0x000000093d3d7c11 */ /* 0x000fe400080f3cff */
[----:B------:R-:W-:Y:S02]  /*06a0*/  LEA R184, P6, R30, UR8, 0x7 ;  /* 0x000000081eb87c11 */ /* 0x000fe4000f8c38ff */
[----:B------:R-:W-:Y:S02]  /*06b0*/  LEA R68, P5, R59, UR8, 0x7 ;  /* 0x000000083b447c11 */ /* 0x000fe4000f8a38ff */
[----:B------:R-:W-:Y:S02]  /*06c0*/  LEA R72, P0, R58, UR8, 0x7 ;  /* 0x000000083a487c11 */ /* 0x000fe4000f8038ff */
[----:B------:R-:W-:-:S02]  /*06d0*/  LOP3.LUT R13, R15, 0x20, RZ, 0xfc, !PT ;  /* 0x000000200f0d7812 */ /* 0x000fc400078efcff */
[C---:B------:R-:W-:Y:S02]  /*06e0*/  LOP3.LUT R56, R15.reuse, 0xa4, RZ, 0xfc, !PT ;  /* 0x000000a40f387812 */ /* 0x040fe400078efcff */
[----:B------:R-:W-:Y:S02]  /*06f0*/  LOP3.LUT R55, R15, 0xa8, RZ, 0xfc, !PT ;  /* 0x000000a80f377812 */ /* 0x000fe400078efcff */
[----:B------:R-:W-:Y:S02]  /*0700*/  LEA.HI.X R127, R30, UR9, RZ, 0x7, P6 ;  /* 0x000000091e7f7c11 */ /* 0x000fe4000b0f3cff */
[----:B------:R-:W-:Y:S02]  /*0710*/  LEA.HI.X R59, R59, UR9, RZ, 0x7, P5 ;  /* 0x000000093b3b7c11 */ /* 0x000fe4000a8f3cff */
[----:B------:R-:W-:Y:S02]  /*0720*/  LEA.HI.X R58, R58, UR9, RZ, 0x7, P0 ;  /* 0x000000093a3a7c11 */ /* 0x000fe400080f3cff */
[----:B------:R-:W-:-:S02]  /*0730*/  LEA R172, P6, R13, UR8, 0x7 ;  /* 0x000000080dac7c11 */ /* 0x000fc4000f8c38ff */
[----:B------:R-:W-:Y:S02]  /*0740*/  LEA R78, P5, R56, UR8, 0x7 ;  /* 0x00000008384e7c11 */ /* 0x000fe4000f8a38ff */
[----:B------:R-:W-:Y:S02]  /*0750*/  LEA R80, P0, R55, UR8, 0x7 ;  /* 0x0000000837507c11 */ /* 0x000fe4000f8038ff */
[C---:B------:R-:W-:Y:S02]  /*0760*/  LOP3.LUT R2, R15.reuse, 0x38, RZ, 0xfc, !PT ;  /* 0x000000380f027812 */ /* 0x040fe400078efcff */
[C---:B------:R-:W-:Y:S02]  /*0770*/  LOP3.LUT R53, R15.reuse, 0xb0, RZ, 0xfc, !PT ;  /* 0x000000b00f357812 */ /* 0x040fe400078efcff */
[----:B------:R-:W-:Y:S02]  /*0780*/  LOP3.LUT R52, R15, 0xb4, RZ, 0xfc, !PT ;  /* 0x000000b40f347812 */ /* 0x000fe400078efcff */
[----:B------:R-:W-:-:S02]  /*0790*/  LEA.HI.X R115, R13, UR9, RZ, 0x7, P6 ;  /* 0x000000090d737c11 */ /* 0x000fc4000b0f3cff */
        /* <DEDUP_REMOVED lines=16> */
[C---:B------:R-:W-:Y:S02]  /*08a0*/  LOP3.LUT R47, R15.reuse, 0xc8, RZ, 0xfc, !PT ;  /* 0x000000c80f2f7812 */ /* 0x040fe400078efcff */
[----:B------:R-:W-:-:S02]  /*08b0*/  LOP3.LUT R46, R15, 0xcc, RZ, 0xfc, !PT ;  /* 0x000000cc0f2e7812 */ /* 0x000fc400078efcff */
[----:B------:R-:W-:Y:S02]  /*08c0*/  LEA.HI.X R91, R20, UR9, RZ, 0x7, P6 ;  /* 0x00000009145b7c11 */ /* 0x000fe4000b0f3cff */
[----:B------:R-:W-:Y:S02]  /*08d0*/  LEA.HI.X R50, R50, UR9, RZ, 0x7, P5 ;  /* 0x0000000932327c11 */ /* 0x000fe4000a8f3cff */
[----:B------:R-:W-:Y:S02]  /*08e0*/  LEA.HI.X R49, R49, UR9, RZ, 0x7, P0 ;  /* 0x0000000931317c11 */ /* 0x000fe400080f3cff */
[----:B------:R-:W-:Y:S02]  /*08f0*/  LEA R178, P2, R17, UR8, 0x7 ;  /* 0x0000000811b27c11 */ /* 0x000fe4000f8438ff */
[----:B------:R-:W-:Y:S02]  /*0900*/  LEA R136, P6, R16, UR8, 0x7 ;  /* 0x0000000810887c11 */ /* 0x000fe4000f8c38ff */
[----:B------:R-:W-:-:S02]  /*0910*/  LEA R102, P5, R47, UR8, 0x7 ;  /* 0x000000082f667c11 */ /* 0x000fc4000f8a38ff */
[----:B------:R-:W-:Y:S02]  /*0920*/  LEA R104, P0, R46, UR8, 0x7 ;  /* 0x000000082e687c11 */ /* 0x000fe4000f8038ff */
[C---:B------:R-:W-:Y:S02]  /*0930*/  LOP3.LUT R24, R15.reuse, 0xc, RZ, 0xfc, !PT ;  /* 0x0000000c0f187812 */ /* 0x040fe400078efcff */
[C---:B------:R-:W-:Y:S02]  /*0940*/  LOP3.LUT R12, R15.reuse, 0x2c, RZ, 0xfc, !PT ;  /* 0x0000002c0f0c7812 */ /* 0x040fe400078efcff */
[C---:B------:R-:W-:Y:S02]  /*0950*/  LOP3.LUT R65, R15.reuse, 0x88, RZ, 0xfc, !PT ;  /* 0x000000880f417812 */ /* 0x040fe400078efcff */
[C---:B------:R-:W-:Y:S02]  /*0960*/  LOP3.LUT R44, R15.reuse, 0xd4, RZ, 0xfc, !PT ;  /* 0x000000d40f2c7812 */ /* 0x040fe400078efcff */
[----:B------:R-:W-:-:S02]  /*0970*/  LOP3.LUT R43, R15, 0xd8, RZ, 0xfc, !PT ;  /* 0x000000d80f2b7812 */ /* 0x000fc400078efcff */
[----:B------:R-:W-:Y:S02]  /*0980*/  LOP3.LUT R27, R15, 0x10, RZ, 0xfc, !PT ;  /* 0x000000100f1b7812 */ /* 0x000fe400078efcff */
[----:B------:R-:W-:Y:S02]  /*0990*/  LEA.HI.X R121, R17, UR9, RZ, 0x7, P2 ;  /* 0x0000000911797c11 */ /* 0x000fe400090f3cff */
[----:B------:R-:W-:Y:S02]  /*09a0*/  LEA.HI.X R69, R16, UR9, RZ, 0x7, P6 ;  /* 0x0000000910457c11 */ /* 0x000fe4000b0f3cff */
[----:B------:R-:W-:Y:S02]  /*09b0*/  LEA.HI.X R47, R47, UR9, RZ, 0x7, P5 ;  /* 0x000000092f2f7c11 */ /* 0x000fe4000a8f3cff */
[----:B------:R-:W-:Y:S02]  /*09c0*/  LEA.HI.X R46, R46, UR9, RZ, 0x7, P0 ;  /* 0x000000092e2e7c11 */ /* 0x000fe400080f3cff */
[----:B------:R-:W-:-:S02]  /*09d0*/  LEA R182, P4, R24, UR8, 0x7 ;  /* 0x0000000818b67c11 */ /* 0x000fc4000f8838ff */
[----:B------:R-:W-:Y:S02]  /*09e0*/  LEA R166, P2, R12, UR8, 0x7 ;  /* 0x000000080ca67c11 */ /* 0x000fe4000f8438ff */
[----:B------:R-:W-:Y:S02]  /*09f0*/  LEA R120, P6, R65, UR8, 0x7 ;  /* 0x0000000841787c11 */ /* 0x000fe4000f8c38ff */
[----:B------:R-:W-:Y:S02]  /*0a00*/  LEA R108, P5, R44, UR8, 0x7 ;  /* 0x000000082c6c7c11 */ /* 0x000fe4000f8a38ff */
[----:B------:R-:W-:Y:S02]  /*0a10*/  LEA R110, P0, R43, UR8, 0x7 ;  /* 0x000000082b6e7c11 */ /* 0x000fe4000f8038ff */
[C---:B------:R-:W-:Y:S02]  /*0a20*/  LOP3.LUT R33, R15.reuse, 0x24, RZ, 0xfc, !PT ;  /* 0x000000240f217812 */ /* 0x040fe400078efcff */
[----:B------:R-:W-:-:S02]  /*0a30*/  LOP3.LUT R23, R15, 0x44, RZ, 0xfc, !PT ;  /* 0x000000440f177812 */ /* 0x000fc400078efcff */
[C---:B------:R-:W-:Y:S02]  /*0a40*/  LOP3.LUT R60, R15.reuse, 0x94, RZ, 0xfc, !PT ;  /* 0x000000940f3c7812 */ /* 0x040fe400078efcff */
[C---:B------:R-:W-:Y:S02]  /*0a50*/  LOP3.LUT R39, R15.reuse, 0xe0, RZ, 0xfc, !PT ;  /* 0x000000e00f277812 */ /* 0x040fe400078efcff */
[----:B------:R-:W-:Y:S02]  /*0a60*/  LOP3.LUT R37, R15, 0xe4, RZ, 0xfc, !PT ;  /* 0x000000e40f257812 */ /* 0x000fe400078efcff */
[----:B------:R-:W-:Y:S02]  /*0a70*/  LEA R180, P3, R27, UR8, 0x7 ;  /* 0x000000081bb47c11 */ /* 0x000fe4000f8638ff */
[----:B------:R-:W-:Y:S02]  /*0a80*/  LOP3.LUT R0, R15, 0x28, RZ, 0xfc, !PT ;  /* 0x000000280f007812 */ /* 0x000fe400078efcff */
[----:B------:R-:W-:-:S02]  /*0a90*/  LEA.HI.X R125, R24, UR9, RZ, 0x7, P4 ;  /* 0x00000009187d7c11 */ /* 0x000fc4000a0f3cff */
[----:B------:R-:W-:Y:S02]  /*0aa0*/  LEA.HI.X R109, R12, UR9, RZ, 0x7, P2 ;  /* 0x000000090c6d7c11 */ /* 0x000fe400090f3cff */
[----:B------:R-:W-:Y:S02]  /*0ab0*/  LEA.HI.X R65, R65, UR9, RZ, 0x7, P6 ;  /* 0x0000000941417c11 */ /* 0x000fe4000b0f3cff */
[----:B------:R-:W-:Y:S02]  /*0ac0*/  LEA.HI.X R44, R44, UR9, RZ, 0x7, P5 ;  /* 0x000000092c2c7c11 */ /* 0x000fe4000a8f3cff */
[----:B------:R-:W-:Y:S02]  /*0ad0*/  LEA.HI.X R43, R43, UR9, RZ, 0x7, P0 ;  /* 0x000000092b2b7c11 */ /* 0x000fe400080f3cff */
[----:B------:R-:W-:Y:S02]  /*0ae0*/  LEA R170, P4, R33, UR8, 0x7 ;  /* 0x0000000821aa7c11 */ /* 0x000fe4000f8838ff */
[----:B------:R-:W-:-:S02]  /*0af0*/  LEA R154, P2, R23, UR8, 0x7 ;  /* 0x00000008179a7c11 */ /* 0x000fc4000f8438ff */
[----:B------:R-:W-:Y:S02]  /*0b00*/  LEA R190, P6, R60, UR8, 0x7 ;  /* 0x000000083cbe7c11 */ /* 0x000fe4000f8c38ff */
[----:B------:R-:W-:Y:S02]  /*0b10*/  LEA R114, P5, R39, UR8, 0x7 ;  /* 0x0000000827727c11 */ /* 0x000fe4000f8a38ff */
[----:B------:R-:W-:Y:S02]  /*0b20*/  LEA R116, P0, R37, UR8, 0x7 ;  /* 0x0000000825747c11 */ /* 0x000fe4000f8038ff */
[C---:B------:R-:W-:Y:S02]  /*0b30*/  LOP3.LUT R18, R15.reuse, 0x3c, RZ, 0xfc, !PT ;  /* 0x0000003c0f127812 */ /* 0x040fe400078efcff */
[C---:B------:R-:W-:Y:S02]  /*0b40*/  LOP3.LUT R14, R15.reuse, 0x5c, RZ, 0xfc, !PT ;  /* 0x0000005c0f0e7812 */ /* 0x040fe400078efcff */
[----:B------:R-:W-:-:S02]  /*0b50*/  LOP3.LUT R57, R15, 0xa0, RZ, 0xfc, !PT ;  /* 0x000000a00f397812 */ /* 0x000fc400078efcff */
[C---:B------:R-:W-:Y:S02]  /*0b60*/  LOP3.LUT R34, R15.reuse, 0xec, RZ, 0xfc, !PT ;  /* 0x000000ec0f227812 */ /* 0x040fe400078efcff */
[----:B------:R-:W-:Y:S02]  /*0b70*/  LOP3.LUT R36, R15, 0xf0, RZ, 0xfc, !PT ;  /* 0x000000f00f247812 */ /* 0x000fe400078efcff */
[----:B------:R-:W-:Y:S02]  /*0b80*/  LEA.HI.X R123, R27, UR9, RZ, 0x7, P3 ;  /* 0x000000091b7b7c11 */ /* 0x000fe400098f3cff */
[----:B------:R-:W-:Y:S02]  /*0b90*/  LEA R168, P3, R0, UR8, 0x7 ;  /* 0x0000000800a87c11 */ /* 0x000fe4000f8638ff */
[----:B------:R-:W-:Y:S02]  /*0ba0*/  LOP3.LUT R29, R15, 0x40, RZ, 0xfc, !PT ;  /* 0x000000400f1d7812 */ /* 0x000fe400078efcff */
[----:B------:R-:W-:-:S02]  /*0bb0*/  LEA.HI.X R113, R33, UR9, RZ, 0x7, P4 ;  /* 0x0000000921717c11 */ /* 0x000fc4000a0f3cff */
[----:B------:R-:W-:Y:S02]  /*0bc0*/  LEA.HI.X R97, R23, UR9, RZ, 0x7, P2 ;  /* 0x0000000917617c11 */ /* 0x000fe400090f3cff */
[----:B------:R-:W-:Y:S02]  /*0bd0*/  LEA.HI.X R60, R60, UR9, RZ, 0x7, P6 ;  /* 0x000000093c3c7c11 */ /* 0x000fe4000b0f3cff */
[----:B------:R-:W-:Y:S02]  /*0be0*/  LEA.HI.X R39, R39, UR9, RZ, 0x7, P5 ;  /* 0x0000000927277c11 */ /* 0x000fe4000a8f3cff */
[----:B------:R-:W-:Y:S02]  /*0bf0*/  LEA.HI.X R37, R37, UR9, RZ, 0x7, P0 ;  /* 0x0000000925257c11 */ /* 0x000fe400080f3cff */
[C---:B------:R-:W-:Y:S02]  /*0c00*/  LOP3.LUT R26, R15.reuse, 0x54, RZ, 0xfc, !PT ;  /* 0x000000540f1a7812 */ /* 0x040fe400078efcff */
[----:B------:R-:W-:-:S02]  /*0c10*/  LOP3.LUT R10, R15, 0x58, RZ, 0xfc, !PT ;  /* 0x000000580f0a7812 */ /* 0x000fc400078efcff */
[C---:B------:R-:W-:Y:S02]  /*0c20*/  LOP3.LUT R32, R15.reuse, 0x6c, RZ, 0xfc, !PT ;  /* 0x0000006c0f207812 */ /* 0x040fe400078efcff */
[C---:B------:R-:W-:Y:S02]  /*0c30*/  LOP3.LUT R5, R15.reuse, 0x70, RZ, 0xfc, !PT ;  /* 0x000000700f057812 */ /* 0x040fe400078efcff */
[C---:B------:R-:W-:Y:S02]  /*0c40*/  LOP3.LUT R3, R15.reuse, 0x74, RZ, 0xfc, !PT ;  /* 0x000000740f037812 */ /* 0x040fe400078efcff */
[C---:B------:R-:W-:Y:S02]  /*0c50*/  LOP3.LUT R4, R15.reuse, 0x78, RZ, 0xfc, !PT ;  /* 0x000000780f047812 */ /* 0x040fe400078efcff */
        /* <DEDUP_REMOVED lines=8> */
[----:B------:R-:W-:Y:S01]  /*0ce0*/  LOP3.LUT R40, R15, 0xf8, RZ, 0xfc, !PT ;  /* 0x000000f80f287812 */ /* 0x000fe200078efcff */
[----:B------:R-:W-:Y:S01]  /*0cf0*/  BAR.SYNC.DEFER_BLOCKING 0x0 ;  /* 0x0000000000007b1d */ /* 0x000fe20000010000 */
[----:B------:R-:W-:Y:S02]  /*0d00*/  LEA R158, P4, R18, UR8, 0x7 ;  /* 0x00000008129e7c11 */ /* 0x000fe4000f8838ff */
[----:B------:R-:W-:Y:S02]  /*0d10*/  LEA R142, P2, R14, UR8, 0x7 ;  /* 0x000000080e8e7c11 */ /* 0x000fe4000f8438ff */
[----:B------:R-:W-:Y:S02]  /*0d20*/  LEA R74, P6, R57, UR8, 0x7 ;  /* 0x00000008394a7c11 */ /* 0x000fe4000f8c38ff */
[----:B------:R-:W-:Y:S02]  /*0d30*/  LEA R76, P5, R34, UR8, 0x7 ;  /* 0x00000008224c7c11 */ /* 0x000fe4000f8a38ff */
[----:B------:R-:W-:-:S02]  /*0d40*/  LEA R82, P0, R36, UR8, 0x7 ;  /* 0x0000000824527c11 */ /* 0x000fc4000f8038ff */
[----:B------:R-:W-:Y:S02]  /*0d50*/  LOP3.LUT R15, R15, 0xfc, RZ, 0xfc, !PT ;  /* 0x000000fc0f0f7812 */ /* 0x000fe400078efcff */
[----:B------:R-:W-:Y:S02]  /*0d60*/  LEA.HI.X R111, R0, UR9, RZ, 0x7, P3 ;  /* 0x00000009006f7c11 */ /* 0x000fe400098f3cff */
[----:B------:R-:W-:Y:S02]  /*0d70*/  LEA R156, P3, R29, UR8, 0x7 ;  /* 0x000000081d9c7c11 */ /* 0x000fe4000f8638ff */
[----:B------:R-:W-:Y:S02]  /*0d80*/  LEA.HI.X R101, R18, UR9, RZ, 0x7, P4 ;  /* 0x0000000912657c11 */ /* 0x000fe4000a0f3cff */
[----:B------:R-:W-:Y:S02]  /*0d90*/  LEA.HI.X R85, R14, UR9, RZ, 0x7, P2 ;  /* 0x000000090e557c11 */ /* 0x000fe400090f3cff */
[----:B------:R-:W-:-:S02]  /*0da0*/  LEA.HI.X R57, R57, UR9, RZ, 0x7, P6 ;  /* 0x0000000939397c11 */ /* 0x000fc4000b0f3cff */
[----:B------:R-:W-:Y:S02]  /*0db0*/  LEA.HI.X R34, R34, UR9, RZ, 0x7, P5 ;  /* 0x0000000922227c11 */ /* 0x000fe4000a8f3cff */
[----:B------:R-:W-:Y:S02]  /*0dc0*/  LEA.HI.X R36, R36, UR9, RZ, 0x7, P0 ;  /* 0x0000000924247c11 */ /* 0x000fe400080f3cff */
[----:B------:R-:W-:Y:S02]  /*0dd0*/  LEA R146, P4, R26, UR8, 0x7 ;  /* 0x000000081a927c11 */ /* 0x000fe4000f8838ff */
[----:B------:R-:W-:Y:S02]  /*0de0*/  LEA R130, P2, R3, UR8, 0x7 ;  /* 0x0000000803827c11 */ /* 0x000fe4000f8438ff */
[----:B------:R-:W-:Y:S02]  /*0df0*/  LEA R84, P6, R54, UR8, 0x7 ;  /* 0x0000000836547c11 */ /* 0x000fe4000f8c38ff */
[----:B------:R-:W-:-:S02]  /*0e00*/  LEA R70, P5, R40, UR8, 0x7 ;  /* 0x0000000828467c11 */ /* 0x000fc4000f8a38ff */
[----:B------:R-:W-:Y:S02]  /*0e10*/  LEA R100, P0, R15, UR8, 0x7 ;  /* 0x000000080f647c11 */ /* 0x000fe4000f8038ff */
[----:B------:R-:W-:Y:S02]  /*0e20*/  LEA.HI.X R99, R29, UR9, RZ, 0x7, P3 ;  /* 0x000000091d637c11 */ /* 0x000fe400098f3cff */
[----:B------:R-:W-:Y:S02]  /*0e30*/  LEA R144, P3, R10, UR8, 0x7 ;  /* 0x000000080a907c11 */ /* 0x000fe4000f8638ff */
[----:B------:R-:W-:Y:S02]  /*0e40*/  LEA.HI.X R89, R26, UR9, RZ, 0x7, P4 ;  /* 0x000000091a597c11 */ /* 0x000fe4000a0f3cff */
[----:B------:R-:W-:Y:S02]  /*0e50*/  LEA.HI.X R54, R54, UR9, RZ, 0x7, P6 ;  /* 0x0000000936367c11 */ /* 0x000fe4000b0f3cff */
[----:B------:R-:W-:-:S02]  /*0e60*/  LEA.HI.X R40, R40, UR9, RZ, 0x7, P5 ;  /* 0x0000000928287c11 */ /* 0x000fc4000a8f3cff */
[----:B------:R-:W-:Y:S02]  /*0e70*/  LEA.HI.X R42, R15, UR9, RZ, 0x7, P0 ;  /* 0x000000090f2a7c11 */ /* 0x000fe400080f3cff */
[----:B------:R-:W-:Y:S01]  /*0e80*/  LEA.HI.X R77, R3, UR9, RZ, 0x7, P2 ;  /* 0x00000009034d7c11 */ /* 0x000fe200090f3cff */
[----:B------:R-:W0:Y:S01]  /*0e90*/  LDS R15, [UR10] ;  /* 0x0000000aff0f7984 */ /* 0x000e220008000800 */
[----:B------:R-:W-:Y:S01]  /*0ea0*/  BAR.SYNC.DEFER_BLOCKING 0x0 ;  /* 0x0000000000007b1d */ /* 0x000fe20000010000 */
[----:B------:R-:W-:Y:S02]  /*0eb0*/  LEA R134, P4, R32, UR8, 0x7 ;  /* 0x0000000820867c11 */ /* 0x000fe4000f8838ff */
[----:B------:R-:W-:Y:S02]  /*0ec0*/  LEA R92, P6, R51, UR8, 0x7 ;  /* 0x00000008335c7c11 */ /* 0x000fe4000f8c38ff */
[----:B------:R-:W-:Y:S02]  /*0ed0*/  LEA R126, P5, R6, UR8, 0x7 ;  /* 0x00000008067e7c11 */ /* 0x000fe4000f8a38ff */
[----:B------:R-:W-:-:S02]  /*0ee0*/  IADD3 R186, P2, PT, R7, R186, RZ ;  /* 0x000000ba07ba7210 */ /* 0x000fc40007f5e0ff */
[----:B------:R-:W-:Y:S02]  /*0ef0*/  IADD3 R182, P0, PT, R7, R182, RZ ;  /* 0x000000b607b67210 */ /* 0x000fe40007f1e0ff */
[----:B------:R-:W-:Y:S01]  /*0f00*/  LEA.HI.X R87, R10, UR9, RZ, 0x7, P3 ;  /* 0x000000090a577c11 */ /* 0x000fe200098f3cff */
[----:B------:R-:W-:Y:S01]  /*0f10*/  IMAD.X R187, RZ, RZ, R129, P2 ;  /* 0x000000ffffbb7224 */ /* 0x000fe200010e0681 */
[----:B------:R-:W-:Y:S01]  /*0f20*/  LEA R132, P3, R5, UR8, 0x7 ;  /* 0x0000000805847c11 */ /* 0x000fe2000f8638ff */
[----:B------:R-:W-:Y:S01]  /*0f30*/  IMAD.X R183, RZ, RZ, R125, P0 ;  /* 0x000000ffffb77224 */ /* 0x000fe200000e067d */
[----:B------:R-:W-:Y:S02]  /*0f40*/  LEA.HI.X R51, R51, UR9, RZ, 0x7, P6 ;  /* 0x0000000933337c11 */ /* 0x000fe4000b0f3cff */
[----:B------:R-:W-:Y:S02]  /*0f50*/  LEA.HI.X R81, R32, UR9, RZ, 0x7, P4 ;  /* 0x0000000920517c11 */ /* 0x000fe4000a0f3cff */
[----:B------:R-:W-:-:S02]  /*0f60*/  LEA.HI.X R73, R6, UR9, RZ, 0x7, P5 ;  /* 0x0000000906497c11 */ /* 0x000fc4000a8f3cff */
[----:B------:R-:W-:Y:S02]  /*0f70*/  LEA R98, P6, R48, UR8, 0x7 ;  /* 0x0000000830627c11 */ /* 0x000fe4000f8c38ff */
[C---:B------:R-:W-:Y:S02]  /*0f80*/  IADD3 R180, P5, PT, R7.reuse, R180, RZ ;  /* 0x000000b407b47210 */ /* 0x040fe40007fbe0ff */
[----:B------:R-:W-:Y:S02]  /*0f90*/  IADD3 R178, P4, PT, R7, R178, RZ ;  /* 0x000000b207b27210 */ /* 0x000fe40007f9e0ff */
[----:B------:R-:W-:Y:S01]  /*0fa0*/  LEA.HI.X R79, R5, UR9, RZ, 0x7, P3 ;  /* 0x00000009054f7c11 */ /* 0x000fe200098f3cff */
[----:B------:R-:W-:Y:S01]  /*0fb0*/  IMAD.X R181, RZ, RZ, R123, P5 ;  /* 0x000000ffffb57224 */ /* 0x000fe200028e067b */
[C---:B------:R-:W-:Y:S01]  /*0fc0*/  IADD3 R174, P2, PT, R7.reuse, R174, RZ ;  /* 0x000000ae07ae7210 */ /* 0x040fe20007f5e0ff */
[----:B------:R-:W-:Y:S01]  /*0fd0*/  IMAD.X R179, RZ, RZ, R121, P4 ;  /* 0x000000ffffb37224 */ /* 0x000fe200020e0679 */
[----:B------:R-:W-:-:S02]  /*0fe0*/  IADD3 R172, P0, PT, R7, R172, RZ ;  /* 0x000000ac07ac7210 */ /* 0x000fc40007f1e0ff */
[----:B------:R-:W-:Y:S01]  /*0ff0*/  IADD3 R176, P3, PT, R7, R176, RZ ;  /* 0x000000b007b07210 */ /* 0x000fe20007f7e0ff */
[----:B------:R-:W-:Y:S01]  /*1000*/  IMAD.X R175, RZ, RZ, R117, P2 ;  /* 0x000000ffffaf7224 */ /* 0x000fe200010e0675 */
[----:B------:R-:W-:Y:S01]  /*1010*/  LEA.HI.X R48, R48, UR9, RZ, 0x7, P6 ;  /* 0x0000000930307c11 */ /* 0x000fe2000b0f3cff */
[----:B------:R-:W-:Y:S01]  /*1020*/  IMAD.X R173, RZ, RZ, R115, P0 ;  /* 0x000000ffffad7224 */ /* 0x000fe200000e0673 */
[----:B------:R-:W-:Y:S01]  /*1030*/  LEA R106, P6, R45, UR8, 0x7 ;  /* 0x000000082d6a7c11 */ /* 0x000fe2000f8c38ff */
[----:B------:R-:W-:Y:S01]  /*1040*/  IMAD.X R177, RZ, RZ, R119, P3 ;  /* 0x000000ffffb17224 */ /* 0x000fe200018e0677 */
[C---:B------:R-:W-:Y:S02]  /*1050*/  IADD3 R170, P5, PT, R7.reuse, R170, RZ ;  /* 0x000000aa07aa7210 */ /* 0x040fe40007fbe0ff */
[C---:B------:R-:W-:Y:S02]  /*1060*/  IADD3 R168, P4, PT, R7.reuse, R168, RZ ;  /* 0x000000a807a87210 */ /* 0x040fe40007f9e0ff */
[C---:B------:R-:W-:Y:S01]  /*1070*/  IADD3 R164, P2, PT, R7.reuse, R164, RZ ;  /* 0x000000a407a47210 */ /* 0x040fe20007f5e0ff */
[----:B------:R-:W-:Y:S01]  /*1080*/  IMAD.X R171, RZ, RZ, R113, P5 ;  /* 0x000000ffffab7224 */ /* 0x000fe200028e0671 */
[C---:B------:R-:W-:Y:S01]  /*1090*/  IADD3 R162, P0, PT, R7.reuse, R162, RZ ;  /* 0x000000a207a27210 */ /* 0x040fe20007f1e0ff */
[----:B------:R-:W-:Y:S01]  /*10a0*/  IMAD.X R169, RZ, RZ, R111, P4 ;  /* 0x000000ffffa97224 */ /* 0x000fe200020e066f */
[----:B------:R-:W-:Y:S01]  /*10b0*/  IADD3 R166, P3, PT, R7, R166, RZ ;  /* 0x000000a607a67210 */ /* 0x000fe20007f7e0ff */
[----:B------:R-:W-:Y:S01]  /*10c0*/  IMAD.X R165, RZ, RZ, R107, P2 ;  /* 0x000000ffffa57224 */ /* 0x000fe200010e066b */
[----:B------:R-:W-:Y:S01]  /*10d0*/  LEA.HI.X R45, R45, UR9, RZ, 0x7, P6 ;  /* 0x000000092d2d7c11 */ /* 0x000fe2000b0f3cff */
[----:B------:R-:W-:Y:S01]  /*10e0*/  IMAD.X R163, RZ, RZ, R105, P0 ;  /* 0x000000ffffa37224 */ /* 0x000fe200000e0669 */
[----:B------:R-:W-:Y:S01]  /*10f0*/  LEA R112, P6, R41, UR8, 0x7 ;  /* 0x0000000829707c11 */ /* 0x000fe2000f8c38ff */
[----:B------:R-:W-:Y:S01]  /*1100*/  IMAD.X R167, RZ, RZ, R109, P3 ;  /* 0x000000ffffa77224 */ /* 0x000fe200018e066d */
[----:B------:R-:W-:-:S02]  /*1110*/  IADD3 R160, P5, PT, R7, R160, RZ ;  /* 0x000000a007a07210 */ /* 0x000fc40007fbe0ff */
[C---:B------:R-:W-:Y:S02]  /*1120*/  IADD3 R158, P4, PT, R7.reuse, R158, RZ ;  /* 0x0000009e079e7210 */ /* 0x040fe40007f9e0ff */
[C---:B------:R-:W-:Y:S01]  /*1130*/  IADD3 R154, P2, PT, R7.reuse, R154, RZ ;  /* 0x0000009a079a7210 */ /* 0x040fe20007f5e0ff */
[----:B------:R-:W-:Y:S01]  /*1140*/  IMAD.X R161, RZ, RZ, R103, P5 ;  /* 0x000000ffffa17224 */ /* 0x000fe200028e0667 */
[----:B------:R-:W-:Y:S01]  /*1150*/  IADD3 R152, P0, PT, R7, R152, RZ ;  /* 0x0000009807987210 */ /* 0x000fe20007f1e0ff */
[----:B------:R-:W-:Y:S01]  /*1160*/  IMAD.X R159, RZ, RZ, R101, P4 ;  /* 0x000000ffff9f7224 */ /* 0x000fe200020e0665 */
[----:B------:R-:W-:Y:S01]  /*1170*/  LEA.HI.X R41, R41, UR9, RZ, 0x7, P6 ;  /* 0x0000000929297c11 */ /* 0x000fe2000b0f3cff */
[----:B------:R-:W-:Y:S01]  /*1180*/  IMAD.X R155, RZ, RZ, R97, P2 ;  /* 0x000000ffff9b7224 */ /* 0x000fe200010e0661 */
[----:B------:R-:W-:Y:S01]  /*1190*/  IADD3 R156, P3, PT, R7, R156, RZ ;  /* 0x0000009c079c7210 */ /* 0x000fe20007f7e0ff */
[----:B------:R-:W-:Y:S01]  /*11a0*/  IMAD.X R153, RZ, RZ, R95, P0 ;  /* 0x000000ffff997224 */ /* 0x000fe200000e065f */
[----:B------:R-:W-:-:S02]  /*11b0*/  LEA R66, P6, R35, UR8, 0x7 ;  /* 0x0000000823427c11 */ /* 0x000fc4000f8c38ff */
[C---:B------:R-:W-:Y:S01]  /*11c0*/  IADD3 R150, P5, PT, R7.reuse, R150, RZ ;  /* 0x0000009607967210 */ /* 0x040fe20007fbe0ff */
[----:B------:R-:W-:Y:S01]  /*11d0*/  IMAD.X R157, RZ, RZ, R99, P3 ;  /* 0x000000ffff9d7224 */ /* 0x000fe200018e0663 */
[----:B------:R-:W-:Y:S02]  /*11e0*/  IADD3 R148, P4, PT, R7, R148, RZ ;  /* 0x0000009407947210 */ /* 0x000fe40007f9e0ff */
[----:B------:R-:W-:Y:S01]  /*11f0*/  LEA.HI.X R35, R35, UR9, RZ, 0x7, P6 ;  /* 0x0000000923237c11 */ /* 0x000fe2000b0f3cff */
[----:B------:R-:W-:Y:S01]  /*1200*/  IMAD.X R151, RZ, RZ, R93, P5 ;  /* 0x000000ffff977224 */ /* 0x000fe200028e065d */
[C---:B------:R-:W-:Y:S01]  /*1210*/  IADD3 R144, P2, PT, R7.reuse, R144, RZ ;  /* 0x0000009007907210 */ /* 0x040fe20007f5e0ff */
[----:B------:R-:W-:Y:S01]  /*1220*/  IMAD.X R149, RZ, RZ, R91, P4 ;  /* 0x000000ffff957224 */ /* 0x000fe200020e065b */
[C---:B------:R-:W-:Y:S02]  /*1230*/  IADD3 R142, P0, PT, R7.reuse, R142, RZ ;  /* 0x0000008e078e7210 */ /* 0x040fe40007f1e0ff */
[C---:B------:R-:W-:Y:S01]  /*1240*/  LEA R90, P6, R38.reuse, UR8, 0x7 ;  /* 0x00000008265a7c11 */ /* 0x040fe2000f8c38ff */
[----:B------:R-:W-:Y:S01]  /*1250*/  IMAD.X R145, RZ, RZ, R87, P2 ;  /* 0x000000ffff917224 */ /* 0x000fe200010e0657 */
[----:B------:R-:W-:Y:S01]  /*1260*/  IADD3 R146, P3, PT, R7, R146, RZ ;  /* 0x0000009207927210 */ /* 0x000fe20007f7e0ff */
[----:B------:R-:W-:Y:S01]  /*1270*/  IMAD.X R143, RZ, RZ, R85, P0 ;  /* 0x000000ffff8f7224 */ /* 0x000fe200000e0655 */
[----:B------:R-:W-:-:S02]  /*1280*/  LEA.HI.X R38, R38, UR9, RZ, 0x7, P6 ;  /* 0x0000000926267c11 */ /* 0x000fc4000b0f3cff */
[C---:B------:R-:W-:Y:S01]  /*1290*/  IADD3 R140, P5, PT, R7.reuse, R140, RZ ;  /* 0x0000008c078c7210 */ /* 0x040fe20007fbe0ff */
[----:B------:R-:W-:Y:S01]  /*12a0*/  IMAD.X R147, RZ, RZ, R89, P3 ;  /* 0x000000ffff937224 */ /* 0x000fe200018e0659 */
[C---:B------:R-:W-:Y:S02]  /*12b0*/  IADD3 R138, P4, PT, R7.reuse, R138, RZ ;  /* 0x0000008a078a7210 */ /* 0x040fe40007f9e0ff */
[C---:B------:R-:W-:Y:S01]  /*12c0*/  LEA R128, P6, R4.reuse, UR8, 0x7 ;  /* 0x0000000804807c11 */ /* 0x040fe2000f8c38ff */
[----:B------:R-:W-:Y:S01]  /*12d0*/  IMAD.X R141, RZ, RZ, R83, P5 ;  /* 0x000000ffff8d7224 */ /* 0x000fe200028e0653 */
[C---:B------:R-:W-:Y:S01]  /*12e0*/  IADD3 R134, P2, PT, R7.reuse, R134, RZ ;  /* 0x0000008607867210 */ /* 0x040fe20007f5e0ff */
[----:B------:R-:W-:Y:S01]  /*12f0*/  IMAD.X R139, RZ, RZ, R71, P4 ;  /* 0x000000ffff8b7224 */ /* 0x000fe200020e0647 */
[C---:B------:R-:W-:Y:S02]  /*1300*/  IADD3 R132, P0, PT, R7.reuse, R132, RZ ;  /* 0x0000008407847210 */ /* 0x040fe40007f1e0ff */
[C---:B------:R-:W-:Y:S01]  /*1310*/  IADD3 R136, P3, PT, R7.reuse, R136, RZ ;  /* 0x0000008807887210 */ /* 0x040fe20007f7e0ff */
[----:B------:R-:W-:Y:S01]  /*1320*/  IMAD.X R135, RZ, RZ, R81, P2 ;  /* 0x000000ffff877224 */ /* 0x000fe200010e0651 */
[----:B------:R-:W-:Y:S01]  /*1330*/  LEA.HI.X R75, R4, UR9, RZ, 0x7, P6 ;  /* 0x00000009044b7c11 */ /* 0x000fe2000b0f3cff */
[----:B------:R-:W-:Y:S01]  /*1340*/  IMAD.X R133, RZ, RZ, R79, P0 ;  /* 0x000000ffff857224 */ /* 0x000fe200000e064f */
[C---:B------:R-:W-:Y:S01]  /*1350*/  IADD3 R184, P6, PT, R7.reuse, R184, RZ ;  /* 0x000000b807b87210 */ /* 0x040fe20007fde0ff */
[----:B------:R-:W-:Y:S01]  /*1360*/  IMAD.X R137, RZ, RZ, R69, P3 ;  /* 0x000000ffff897224 */ /* 0x000fe200018e0645 */
[----:B------:R-:W-:-:S02]  /*1370*/  IADD3 R130, P5, PT, R7, R130, RZ ;  /* 0x0000008207827210 */ /* 0x000fc40007fbe0ff */
[C---:B------:R-:W-:Y:S01]  /*1380*/  IADD3 R128, P4, PT, R7.reuse, R128, RZ ;  /* 0x0000008007807210 */ /* 0x040fe20007f9e0ff */
[----:B------:R-:W-:Y:S01]  /*1390*/  IMAD.X R185, RZ, RZ, R127, P6 ;  /* 0x000000ffffb97224 */ /* 0x000fe200030e067f */
        /* <DEDUP_REMOVED lines=8> */
[----:B------:R-:W-:-:S02]  /*1420*/  IADD3 R118, P4, PT, R7, R118, RZ ;  /* 0x0000007607767210 */ /* 0x000fc40007f9e0ff */
[----:B------:R-:W-:Y:S01]  /*1430*/  IADD3.X R127, PT, PT, RZ, R73, RZ, P3, !PT ;  /* 0x00000049ff7f7210 */ /* 0x000fe20001ffe4ff */
[----:B------:R-:W-:Y:S01]  /*1440*/  IMAD.X R121, RZ, RZ, R65, P5 ;  /* 0x000000ffff797224 */ /* 0x000fe200028e0641 */
[C---:B------:R-:W-:Y:S01]  /*1450*/  IADD3 R62, P3, PT, R7.reuse, R62, RZ ;  /* 0x0000003e073e7210 */ /* 0x040fe20007f7e0ff */
[----:B------:R-:W-:Y:S01]  /*1460*/  IMAD.X R119, RZ, RZ, R63, P4 ;  /* 0x000000ffff777224 */ /* 0x000fe200020e063f */
[C---:B------:R-:W-:Y:S02]  /*1470*/  IADD3 R64, P2, PT, R7.reuse, R190, RZ ;  /* 0x000000be07407210 */ /* 0x040fe40007f5e0ff */
        /* <DEDUP_REMOVED lines=50> */
[----:B------:R-:W-:Y:S01]  /*17a0*/  IADD3 R100, P0, PT, R7, R100, RZ ;  /* 0x0000006407647210 */ /* 0x000fe20007f1e0ff */
[----:B------:R-:W-:-:S02]  /*17b0*/  IMAD.X R91, RZ, RZ, R38, P3 ;  /* 0x000000ffff5b7224 */ /* 0x000fc400018e0626 */
[----:B------:R-:W-:Y:S02]  /*17c0*/  IMAD.X R71, RZ, RZ, R40, P2 ;  /* 0x000000ffff477224 */ /* 0x000fe400010e0628 */
[----:B------:R-:W-:Y:S01]  /*17d0*/  IMAD.X R101, RZ, RZ, R42, P0 ;  /* 0x000000ffff657224 */ /* 0x000fe200000e062a */
[----:B0--3--:R-:W-:Y:S07]  /*17e0*/  @P1 BRA `(.L_x_5) ;  /* 0x0000000000181947 */ /* 0x009fee0003800000 */
[----:B------:R-:W-:Y:S01]  /*17f0*/  ELECT P0, URZ, PT ;  /* 0x0000000000ff782f */ /* 0x000fe20003800000 */
[----:B------:R-:W-:Y:S01]  /*1800*/  IMAD.MOV.U32 R34, RZ, RZ, 0x1 ;  /* 0x00000001ff227424 */ /* 0x000fe200078e00ff */
[----:B------:R-:W-:Y:S01]  /*1810*/  UMOV UR4, 0x40 ;  /* 0x0000004000047882 */ /* 0x000fe20000000000 */
[----:B------:R-:W-:Y:S01]  /*1820*/  UVIRTCOUNT.DEALLOC.SMPOOL 0x80 ;  /* 0x000000800000784c */ /* 0x000fe20000000000 */
[----:B------:R-:W-:-:S09]  /*1830*/  ULEA UR4, UR6, UR4, 0x18 ;  /* 0x0000000406047291 */ /* 0x000fd2000f8ec0ff */
[----:B------:R0:W-:Y:S03]  /*1840*/  @P0 STS.U8 [UR4], R34 ;  /* 0x00000022ff000988 */ /* 0x0001e60008000004 */
.L_x_5:
[----:B------:R-:W-:Y:S04]  /*1850*/  STL [R1+0x720], R15 ;  /* 0x0007200f01007387 */ /* 0x000fe80000100800 */
[----:B------:R1:W-:Y:S04]  /*1860*/  STL [R1+0x708], R6 ;  /* 0x0007080601007387 */ /* 0x0003e80000100800 */
[----:B------:R-:W-:Y:S04]  /*1870*/  STL [R1+0x704], R22 ;  /* 0x0007041601007387 */ /* 0x000fe80000100800 */
        /* <DEDUP_REMOVED lines=8> */
[----:B------:R2:W-:Y:S04]  /*1900*/  STL [R1+0x6e0], R0 ;  /* 0x0006e00001007387 */ /* 0x0005e80000100800 */
[----:B-1----:R-:W3:Y:S04]  /*1910*/  LDG.E.U8 R6, desc[UR12][R182.64] ;  /* 0x0000000cb6067981 */ /* 0x002ee8000c1e1100 */
[----:B------:R-:W-:Y:S04]  /*1920*/  STL [R1+0x6dc], R12 ;  /* 0x0006dc0c01007387 */ /* 0x000fe80000100800 */
[----:B--2---:R-:W2:Y:S04]  /*1930*/  LDG.E.U8 R0, desc[UR12][R184.64] ;  /* 0x0000000cb8007981 */ /* 0x004ea8000c1e1100 */
[----:B------:R-:W-:Y:S04]  /*1940*/  STL [R1+0x6d8], R31 ;  /* 0x0006d81f01007387 */ /* 0x000fe80000100800 */
        /* <DEDUP_REMOVED lines=16> */
[----:B------:R-:W-:Y:S04]  /*1a50*/  STL [R1+0x694], R3 ;  /* 0x0006940301007387 */ /* 0x000fe80000100800 */
[----:B------:R5:W-:Y:S04]  /*1a60*/  STL [R1+0x690], R4 ;  /* 0x0006900401007387 */ /* 0x000be80000100800 */
[----:B-1----:R-:W2:Y:S04]  /*1a70*/  LDG.E.U8 R2, desc[UR12][R186.64+0x40] ;  /* 0x0000400cba027981 */ /* 0x002ea8000c1e1100 */
[----:B----4-:R-:W4:Y:S04]  /*1a80*/  LDG.E.U8 R5, desc[UR12][R188.64+0x40] ;  /* 0x0000400cbc057981 */ /* 0x010f28000c1e1100 */
[----:B-----5:R-:W5:Y:S04]  /*1a90*/  LDG.E.U8 R4, desc[UR12][R186.64] ;  /* 0x0000000cba047981 */ /* 0x020f68000c1e1100 */
[----:B------:R-:W4:Y:S04]  /*1aa0*/  LDG.E.U8 R7, desc[UR12][R188.64] ;  /* 0x0000000cbc077981 */ /* 0x000f28000c1e1100 */
        /* <DEDUP_REMOVED lines=25> */
[----:B0-----:R-:W4:Y:S04]  /*1c40*/  LDG.E.U8 R34, desc[UR12][R156.64+0x40] ;  /* 0x0000400c9c227981 */ /* 0x001f28000c1e1100 */
[----:B------:R-:W4:Y:S04]  /*1c50*/  LDG.E.U8 R35, desc[UR12][R154.64] ;  /* 0x0000000c9a237981 */ /* 0x000f28000c1e1100 */
[----:B------:R-:W4:Y:S01]  /*1c60*/  LDG.E.U8 R252, desc[UR12][R154.64+0x40] ;  /* 0x0000400c9afc7981 */ /* 0x000f22000c1e1100 */
[----:B------:R-:W0:Y:S03]  /*1c70*/  S2R R15, SR_TID.X ;  /* 0x00000000000f7919 */ /* 0x000e260000002100 */
        /* <DEDUP_REMOVED lines=20> */
[----:B---3--:R1:W-:Y:S04]  /*1dc0*/  STL [R1+0x70c], R6 ;  /* 0x00070c0601007387 */ /* 0x0083e80000100800 */
[----:B------:R-:W3:Y:S04]  /*1dd0*/  LDG.E.U8 R231, desc[UR12][R132.64] ;  /* 0x0000000c84e77981 */ /* 0x000ee8000c1e1100 */
[----:B--2---:R2:W-:Y:S04]  /*1de0*/  STL [R1+0x70], R0 ;  /* 0x0000700001007387 */ /* 0x0045e80000100800 */
[----:B-1----:R-:W3:Y:S04]  /*1df0*/  LDL.LU R6, [R1+0x70] ;  /* 0x0000700001067983 */ /* 0x002ee80000300800 */
[----:B------:R-:W4:Y:S04]  /*1e00*/  LDG.E.U8 R230, desc[UR12][R132.64+0x40] ;  /* 0x0000400c84e67981 */ /* 0x000f28000c1e1100 */
[----:B--2---:R-:W2:Y:S04]  /*1e10*/  LDG.E.U8 R0, desc[UR12][R172.64] ;  /* 0x0000000cac007981 */ /* 0x004ea8000c1e1100 */
[----:B------:R-:W2:Y:S04]  /*1e20*/  LDG.E.U8 R229, desc[UR12][R130.64] ;  /* 0x0000000c82e57981 */ /* 0x000ea8000c1e1100 */
        /* <DEDUP_REMOVED lines=66> */
[----:B---3--:R1:W-:Y:S04]  /*2250*/  STL [R1+0x710], R6 ;  /* 0x0007100601007387 */ /* 0x0083e80000100800 */
[----:B------:R3:W-:Y:S04]  /*2260*/  STL [R1+0x74], R2 ;  /* 0x0000740201007387 */ /* 0x0007e80000100800 */
[----:B-1----:R-:W2:Y:S04]  /*2270*/  LDL.LU R6, [R1+0x74] ;  /* 0x0000740001067983 */ /* 0x002ea80000300800 */
[----:B---3--:R-:W3:Y:S04]  /*2280*/  LDG.E.U8 R2, desc[UR12][R168.64] ;  /* 0x0000000ca8027981 */ /* 0x008ee8000c1e1100 */
[----:B--2---:R1:W-:Y:S04]  /*2290*/  STL [R1+0x714], R6 ;  /* 0x0007140601007387 */ /* 0x0043e80000100800 */
[----:B-----5:R2:W-:Y:S04]  /*22a0*/  STL [R1+0x78], R4 ;  /* 0x0000780401007387 */ /* 0x0205e80000100800 */
[----:B-1----:R-:W5:Y:S04]  /*22b0*/  LDL.LU R6, [R1+0x78] ;  /* 0x0000780001067983 */ /* 0x002f680000300800 */
[----:B--2---:R-:W2:Y:S04]  /*22c0*/  LDG.E.U8 R4, desc[UR12][R100.64+0x40] ;  /* 0x0000400c64047981 */ /* 0x004ea8000c1e1100 */
[----:B-----5:R1:W-:Y:S04]  /*22d0*/  STL [R1+0x718], R6 ;  /* 0x0007180601007387 */ /* 0x0203e80000100800 */
[----:B----4-:R4:W-:Y:S04]  /*22e0*/  STL [R1+0x7c], R5 ;  /* 0x00007c0501007387 */ /* 0x0109e80000100800 */
[----:B-1----:R-:W5:Y:S04]  /*22f0*/  LDL.LU R6, [R1+0x7c] ;  /* 0x00007c0001067983 */ /* 0x002f680000300800 */
[----:B----4-:R-:W4:Y:S04]  /*2300*/  LDG.E.U8 R5, desc[UR12][R70.64+0x40] ;  /* 0x0000400c46057981 */ /* 0x010f28000c1e1100 */
[----:B-----5:R1:W-:Y:S04]  /*2310*/  STL [R1+0x71c], R6 ;  /* 0x00071c0601007387 */ /* 0x0203e80000100800 */
[----:B------:R5:W-:Y:S04]  /*2320*/  STL [R1+0x80], R7 ;  /* 0x0000800701007387 */ /* 0x000be80000100800 */
[----:B-1----:R-:W2:Y:S04]  /*2330*/  LDL.LU R6, [R1+0x80] ;  /* 0x0000800001067983 */ /* 0x002ea80000300800 */
[----:B-----5:R-:W5:Y:S04]  /*2340*/  LDG.E.U8 R7, desc[UR12][R188.64+0x20] ;  /* 0x0000200cbc077981 */ /* 0x020f68000c1e1100 */
        /* <DEDUP_REMOVED lines=29> */
[----:B------:R-:W3:Y:S04]  /*2520*/  LDG.E.U8 R160, desc[UR12][R158.64+0x20] ;  /* 0x0000200c9ea07981 */ /* 0x000ee8000c1e1100 */
        /* <DEDUP_REMOVED lines=29> */
[----:B--2---:R0:W-:Y:S04]  /*2700*/  STL [R1+0x724], R6 ;  /* 0x0007240601007387 */ /* 0x0041e80000100800 */
[----:B------:R-:W2:Y:S01]  /*2710*/  LDG.E.U8 R130, desc[UR12][R128.64+0x20] ;  /* 0x0000200c80827981 */ /* 0x000ea2000c1e1100 */
[----:B0-----:R-:W-:-:S03]  /*2720*/  LOP3.LUT R6, R15, 0x60, RZ, 0xc0, !PT ;  /* 0x000000600f067812 */ /* 0x001fc600078ec0ff */
        /* <DEDUP_REMOVED lines=10> */
[----:B------:R0:W2:Y:S02]  /*27d0*/  LDG.E.U8 R118, desc[UR12][R118.64+0x60] ;  /* 0x0000600c76767981 */ /* 0x0000a4000c1e1100 */
[----:B0-----:R-:W-:Y:S01]  /*27e0*/  IMAD.SHL.U32 R119, R6, 0x4, RZ ;  /* 0x0000000406777824 */ /* 0x001fe200078e00ff */
[----:B------:R-:W-:-:S04]  /*27f0*/  SHF.R.U32.HI R6, RZ, 0x1, R6 ;  /* 0x00000001ff067819 */ /* 0x000fc80000011606 */
[--C-:B------:R-:W-:Y:S02]  /*2800*/  LOP3.LUT R119, R119, 0x1f, R15.reuse, 0xf8, !PT ;  /* 0x0000001f77777812 */ /* 0x100fe400078ef80f */
[----:B------:R-:W-:Y:S01]  /*2810*/  SHF.R.U32.HI R15, RZ, 0x5, R15 ;  /* 0x00000005ff0f7819 */ /* 0x000fe2000001160f */
[----:B------:R0:W-:Y:S01]  /*2820*/  STL [R1+0x6c], R3 ;  /* 0x00006c0301007387 */ /* 0x0001e20000100800 */
[----:B------:R-:W-:Y:S02]  /*2830*/  LOP3.LUT R119, R119, R6, RZ, 0x3c, !PT ;  /* 0x0000000677777212 */ /* 0x000fe400078e3cff */
[----:B------:R-:W-:Y:S01]  /*2840*/  R2UR UR7, R15 ;  /* 0x000000000f0772ca */ /* 0x000fe200000e0000 */
[----:B------:R-:W2:Y:S04]  /*2850*/  LDL.LU R6, [R1+0x724] ;  /* 0x0007240001067983 */ /* 0x000ea80000300800 */
[----:B------:R-:W3:Y:S04]  /*2860*/  LDL.LU R15, [R1+0x720] ;  /* 0x00072000010f7983 */ /* 0x000ee80000300800 */
[----:B0-----:R-:W4:Y:S04]  /*2870*/  LDG.E.U8 R3, desc[UR12][R100.64] ;  /* 0x0000000c64037981 */ /* 0x001f28000c1e1100 */
[----:B--2---:R0:W-:Y:S01]  /*2880*/  STS.U8 [R119+UR10], R6 ;  /* 0x0000000677007988 */ /* 0x0041e2000800000a */
[----:B---3--:R-:W-:-:S03]  /*2890*/  R2UR UR11, R15 ;  /* 0x000000000f0b72ca */ /* 0x008fc600000e0000 */
[----:B------:R-:W2:Y:S04]  /*28a0*/  LDL.LU R15, [R1+0x6c] ;  /* 0x00006c00010f7983 */ /* 0x000ea80000300800 */
[----:B0-----:R-:W3:Y:S04]  /*28b0*/  LDL.LU R6, [R1+0x71c] ;  /* 0x00071c0001067983 */ /* 0x001ee80000300800 */
[----:B---3--:R0:W-:Y:S04]  /*28c0*/  STS.U8 [R119+UR10+0x40], R6 ;  /* 0x0000400677007988 */ /* 0x0081e8000800000a */
[----:B0-----:R-:W3:Y:S04]  /*28d0*/  LDL.LU R6, [R1+0x718] ;  /* 0x0007180001067983 */ /* 0x001ee80000300800 */
[----:B---3--:R0:W-:Y:S04]  /*28e0*/  STS.U8 [R119+UR10+0x240], R6 ;  /* 0x0002400677007988 */ /* 0x0081e8000800000a */
[----:B0-----:R-:W3:Y:S04]  /*28f0*/  LDL.LU R6, [R1+0x714] ;  /* 0x0007140001067983 */ /* 0x001ee80000300800 */
[----:B---3--:R0:W-:Y:S04]  /*2900*/  STS.U8 [R119+UR10+0x200], R6 ;  /* 0x0002000677007988 */ /* 0x0081e8000800000a */
[----:B0-----:R-:W3:Y:S04]  /*2910*/  LDL.LU R6, [R1+0x710] ;  /* 0x0007100001067983 */ /* 0x001ee80000300800 */
[----:B---3--:R0:W-:Y:S04]  /*2920*/  STS.U8 [R119+UR10+0x400], R6 ;  /* 0x0004000677007988 */ /* 0x0081e8000800000a */
[----:B0-----:R-:W3:Y:S04]  /*2930*/  LDL.LU R6, [R1+0x70c] ;  /* 0x00070c0001067983 */ /* 0x001ee80000300800 */
[----:B--2---:R0:W-:Y:S04]  /*2940*/  STS.U8 [R119+UR10+0x440], R15 ;  /* 0x0004400f77007988 */ /* 0x0041e8000800000a */
[----:B------:R-:W-:Y:S01]  /*2950*/  STS.U8 [R119+UR10+0x600], R22 ;  /* 0x0006001677007988 */ /* 0x000fe2000800000a */
[----:B0-----:R-:W-:-:S03]  /*2960*/  LOP3.LUT R15, R119, 0x20, RZ, 0x3c, !PT ;  /* 0x00000020770f7812 */ /* 0x001fc600078e3cff */
[----:B------:R-:W-:Y:S04]  /*2970*/  STS.U8 [R119+UR10+0x800], R30 ;  /* 0x0008001e77007988 */ /* 0x000fe8000800000a */
[----:B------:R-:W-:Y:S04]  /*2980*/  STS.U8 [R119+UR10+0x840], R24 ;  /* 0x0008401877007988 */ /* 0x000fe8000800000a */
[----:B------:R-:W-:Y:S04]  /*2990*/  STS.U8 [R119+UR10+0xa40], R27 ;  /* 0x000a401b77007988 */ /* 0x000fe8000800000a */
[----:B------:R-:W-:Y:S04]  /*29a0*/  STS.U8 [R119+UR10+0xa00], R17 ;  /* 0x000a001177007988 */ /* 0x000fe8000800000a */
[----:B------:R-:W-:Y:S04]  /*29b0*/  STS.U8 [R119+UR10+0xc00], R25 ;  /* 0x000c001977007988 */ /* 0x000fe8000800000a */
[----:B---3--:R0:W-:Y:S04]  /*29c0*/  STS.U8 [R119+UR10+0x640], R6 ;  /* 0x0006400677007988 */ /* 0x0081e8000800000a */
[----:B0-----:R-:W2:Y:S04]  /*29d0*/  LDL.LU R6, [R1+0x708] ;  /* 0x0007080001067983 */ /* 0x001ea80000300800 */
[----:B------:R-:W-:Y:S04]  /*29e0*/  STS.U8 [R119+UR10+0xc40], R19 ;  /* 0x000c401377007988 */ /* 0x000fe8000800000a */
        /* <DEDUP_REMOVED lines=20> */
[----:B------:R0:W-:Y:S04]  /*2b30*/  STS.U8 [R119+UR10+0x2240], R35 ;  /* 0x0022402377007988 */ /* 0x0001e8000800000a */
[----:B------:R-:W-:Y:S04]  /*2b40*/  STS.U8 [R119+UR10+0x2200], R252 ;  /* 0x002200fc77007988 */ /* 0x000fe8000800000a */
[----:B------:R-:W-:Y:S01]  /*2b50*/  STS.U8 [R119+UR10+0x2400], R251 ;  /* 0x002400fb77007988 */ /* 0x000fe2000800000a */
[----:B0-----:R-:W2:Y:S03]  /*2b60*/  LDC.64 R34, c[0x0][0x388] ;  /* 0x0000e200ff227b82 */ /* 0x001ea60000000a00 */
        /* <DEDUP_REMOVED lines=86> */
[----:B------:R-:W-:Y:S04]  /*30d0*/  STS.U8 [R119+UR10+0x7a00], R36 ;  /* 0x007a002477007988 */ /* 0x000fe8000800000a */
[----:B------:R-:W-:Y:S04]  /*30e0*/  STS.U8 [R119+UR10+0x7c00], R32 ;  /* 0x007c002077007988 */ /* 0x000fe8000800000a */
[----:B----4-:R-:W-:Y:S04]  /*30f0*/  STS.U8 [R119+UR10+0x7c40], R5 ;  /* 0x007c400577007988 */ /* 0x010fe8000800000a */
[----:B------:R-:W-:Y:S04]  /*3100*/  STS.U8 [R119+UR10+0x7e40], R3 ;  /* 0x007e400377007988 */ /* 0x000fe8000800000a */
[----:B------:R-:W-:Y:S04]  /*3110*/  STS.U8 [R119+UR10+0x7e00], R4 ;  /* 0x007e000477007988 */ /* 0x000fe8000800000a */
[----:B------:R-:W3:Y:S01]  /*3120*/  LDL.LU R22, [R1+0x704] ;  /* 0x0007040001167983 */ /* 0x000ee20000300800 */
[----:B--2---:R-:W-:Y:S01]  /*3130*/  IMAD.WIDE.U32 R34, R6, 0x100, R34 ;  /* 0x0000010006227825 */ /* 0x004fe200078e0022 */
[----:B0-----:R-:W0:Y:S02]  /*3140*/  LDC.64 R38, c[0x0][0x388] ;  /* 0x0000e200ff267b82 */ /* 0x001e240000000a00 */
[----:B-----5:R1:W-:Y:S04]  /*3150*/  STS.U8 [R15+UR10], R7 ;  /* 0x000000070f007988 */ /* 0x0203e8000800000a */
[----:B------:R-:W2:Y:S02]  /*3160*/  LDL.LU R30, [R1+0x700] ;  /* 0x00070000011e7983 */ /* 0x000ea40000300800 */
[----:B------:R-:W3:Y:S02]  /*3170*/  LDC.64 R40, c[0x0][0x388] ;  /* 0x0000e200ff287b82 */ /* 0x000ee40000000a00 */
[----:B------:R-:W4:Y:S01]  /*3180*/  LDL.LU R24, [R1+0x6fc] ;  /* 0x0006fc0001187983 */ /* 0x000f220000300800 */
[----:B-1----:R-:W1:Y:S05]  /*3190*/  S2R R7, SR_TID.X ;  /* 0x0000000000077919 */ /* 0x002e6a0000002100 */
[----:B------:R-:W2:Y:S01]  /*31a0*/  LDC.64 R46, c[0x0][0x388] ;  /* 0x0000e200ff2e7b82 */ /* 0x000ea20000000a00 */
        /* <DEDUP_REMOVED lines=71> */
[----:B------:R-:W5:Y:S04]  /*3620*/  LDL.LU R27, [R1+0x6f8] ;  /* 0x0006f800011b7983 */ /* 0x000f680000300800 */
[----:B------:R-:W4:Y:S04]  /*3630*/  LDG.E.U8 R44, desc[UR12][R98.64+0x20] ;  /* 0x0000200c622c7981 */ /* 0x000f28000c1e1100 */
[----:B------:R-:W5:Y:S04]  /*3640*/  LDL.LU R17, [R1+0x6f4] ;  /* 0x0006f40001117983 */ /* 0x000f680000300800 */
        /* <DEDUP_REMOVED lines=20> */
[----:B------:R-:W5:Y:S04]  /*3790*/  LDG.E.U8 R205, desc[UR12][R78.64+0x20] ;  /* 0x0000200c4ecd7981 */ /* 0x000f68000c1e1100 */
[----:B------:R-:W5:Y:S04]  /*37a0*/  LDG.E.U8 R206, desc[UR12][R78.64+0x60] ;  /* 0x0000600c4ece7981 */ /* 0x000f68000c1e1100 */
[----:B------:R-:W5:Y:S04]  /*37b0*/  LDL.LU R16, [R1+0x6a0] ;  /* 0x0006a00001107983 */ /* 0x000f680000300800 */
[----:B------:R-:W5:Y:S04]  /*37c0*/  LDG.E.U8 R203, desc[UR12][R74.64+0x20] ;  /* 0x0000200c4acb7981 */ /* 0x000f68000c1e1100 */
[----:B------:R-:W5:Y:S04]  /*37d0*/  LDG.E.U8 R204, desc[UR12][R74.64+0x60] ;  /* 0x0000600c4acc7981 */ /* 0x000f68000c1e1100 */
[----:B------:R-:W5:Y:S01]  /*37e0*/  LDG.E.U8 R79, desc[UR12][R98.64+0x60] ;  /* 0x0000600c624f7981 */ /* 0x000f62000c1e1100 */
[----:B-1----:R-:W-:-:S03]  /*37f0*/  LOP3.LUT R7, R7, 0x1f, RZ, 0xc0, !PT ;  /* 0x0000001f07077812 */ /* 0x002fc600078ec0ff */
[----:B------:R-:W5:Y:S04]  /*3800*/  LDL.LU R32, [R1+0x69c] ;  /* 0x00069c0001207983 */ /* 0x000f680000300800 */
[----:B------:R-:W5:Y:S04]  /*3810*/  LDG.E.U8 R201, desc[UR12][R72.64+0x20] ;  /* 0x0000200c48c97981 */ /* 0x000f68000c1e1100 */
[----:B------:R-:W5:Y:S04]  /*3820*/  LDG.E.U8 R202, desc[UR12][R72.64+0x60] ;  /* 0x0000600c48ca7981 */ /* 0x000f68000c1e1100 */
[----:B------:R-:W5:Y:S04]  /*3830*/  LDG.E.U8 R74, desc[UR12][R102.64+0x20] ;  /* 0x0000200c664a7981 */ /* 0x000f68000c1e1100 */
[----:B------:R-:W5:Y:S04]  /*3840*/  LDL.LU R5, [R1+0x698] ;  /* 0x0006980001057983 */ /* 0x000f680000300800 */
[----:B------:R-:W5:Y:S04]  /*3850*/  LDG.E.U8 R73, desc[UR12][R102.64+0x60] ;  /* 0x0000600c66497981 */ /* 0x000f68000c1e1100 */
[----:B------:R-:W5:Y:S04]  /*3860*/  LDL.LU R3, [R1+0x694] ;  /* 0x0006940001037983 */ /* 0x000f680000300800 */
[----:B------:R-:W5:Y:S04]  /*3870*/  LDG.E.U8 R78, desc[UR12][R104.64+0x20] ;  /* 0x0000200c684e7981 */ /* 0x000f68000c1e1100 */
[----:B------:R-:W5:Y:S04]  /*3880*/  LDL.LU R4, [R1+0x690] ;  /* 0x0006900001047983 */ /* 0x000f680000300800 */
[----:B------:R-:W5:Y:S01]  /*3890*/  LDG.E.U8 R75, desc[UR12][R104.64+0x60] ;  /* 0x0000600c684b7981 */ /* 0x000f62000c1e1100 */
[----:B------:R-:W-:-:S03]  /*38a0*/  IADD3 R36, P0, PT, R7, R34, RZ ;  /* 0x0000002207247210 */ /* 0x000fc60007f1e0ff */
[----:B------:R1:W-:Y:S04]  /*38b0*/  STL [R1+0x618], R119 ;  /* 0x0006187701007387 */ /* 0x0003e80000100800 */
[----:B------:R-:W5:Y:S04]  /*38c0*/  LDG.E.U8 R72, desc[UR12][R106.64+0x20] ;  /* 0x0000200c6a487981 */ /* 0x000f68000c1e1100 */
[----:B------:R-:W5:Y:S04]  /*38d0*/  LDG.E.U8 R199, desc[UR12][R68.64+0x20] ;  /* 0x0000200c44c77981 */ /* 0x000f68000c1e1100 */
[----:B------:R-:W5:Y:S04]  /*38e0*/  LDG.E.U8 R200, desc[UR12][R68.64+0x60] ;  /* 0x0000600c44c87981 */ /* 0x000f68000c1e1100 */
[----:B-1----:R-:W5:Y:S04]  /*38f0*/  LDG.E.U8 R119, desc[UR12][R100.64+0x20] ;  /* 0x0000200c64777981 */ /* 0x002f68000c1e1100 */
[----:B------:R-:W5:Y:S04]  /*3900*/  LDG.E.U8 R197, desc[UR12][R64.64+0x20] ;  /* 0x0000200c40c57981 */ /* 0x000f68000c1e1100 */
[----:B------:R-:W5:Y:S04]  /*3910*/  LDG.E.U8 R69, desc[UR12][R106.64+0x60] ;  /* 0x0000600c6a457981 */ /* 0x000f68000c1e1100 */
[----:B------:R-:W5:Y:S04]  /*3920*/  LDG.E.U8 R198, desc[UR12][R64.64+0x60] ;  /* 0x0000600c40c67981 */ /* 0x000f68000c1e1100 */
[----:B------:R-:W5:Y:S01]  /*3930*/  LDG.E.U8 R68, desc[UR12][R108.64+0x20] ;  /* 0x0000200c6c447981 */ /* 0x000f62000c1e1100 */
[----:B------:R-:W-:-:S03]  /*3940*/  IMAD.X R37, RZ, RZ, R35, P0 ;  /* 0x000000ffff257224 */ /* 0x000fc600000e0623 */
[----:B------:R-:W5:Y:S04]  /*3950*/  LDG.E.U8 R195, desc[UR12][R62.64+0x20] ;  /* 0x0000200c3ec37981 */ /* 0x000f68000c1e1100 */
        /* <DEDUP_REMOVED lines=12> */
[----:B------:R1:W5:Y:S04]  /*3a20*/  LDG.E.U8 R48, desc[UR12][R66.64+0x60] ;  /* 0x0000600c42307981 */ /* 0x000368000c1e1100 */
[----:B------:R-:W5:Y:S04]  /*3a30*/  LDG.E.U8 R53, desc[UR12][R76.64+0x20] ;  /* 0x0000200c4c357981 */ /* 0x000f68000c1e1100 */
[----:B------:R-:W5:Y:S01]  /*3a40*/  LDG.E.U8 R51, desc[UR12][R76.64+0x60] ;  /* 0x0000600c4c337981 */ /* 0x000f62000c1e1100 */
[----:B---3--:R-:W-:Y:S01]  /*3a50*/  IMAD.WIDE.U32 R40, R22, 0x100, R40 ;  /* 0x0000010016287825 */ /* 0x008fe200078e0028 */
[----:B-1----:R-:W1:Y:S02]  /*3a60*/  LDC.64 R66, c[0x0][0x388] ;  /* 0x0000e200ff427b82 */ /* 0x002e640000000a00 */
[----:B------:R-:W3:Y:S04]  /*3a70*/  LDG.E.U8 R45, desc[UR12][R82.64+0x20] ;  /* 0x0000200c522d7981 */ /* 0x000ee8000c1e1100 */
[----:B------:R-:W3:Y:S04]  /*3a80*/  LDG.E.U8 R50, desc[UR12][R82.64+0x60] ;  /* 0x0000600c52327981 */ /* 0x000ee8000c1e1100 */
[----:B------:R-:W3:Y:S04]  /*3a90*/  LDG.E.U8 R52, desc[UR12][R90.64+0x20] ;  /* 0x0000200c5a347981 */ /* 0x000ee8000c1e1100 */
[----:B------:R-:W3:Y:S01]  /*3aa0*/  LDG.E.U8 R54, desc[UR12][R90.64+0x60] ;  /* 0x0000600c5a367981 */ /* 0x000ee2000c1e1100 */
[----:B--2---:R-:W-:-:S03]  /*3ab0*/  IMAD.WIDE.U32 R46, R30, 0x100, R46 ;  /* 0x000001001e2e7825 */ /* 0x004fc600078e002e */
        /* <DEDUP_REMOVED lines=8> */
[----:B----4-:R4:W-:Y:S04]  /*3b40*/  STL [R1+0x90], R44 ;  /* 0x0000902c01007387 */ /* 0x0109e80000100800 */
[----:B------:R-:W3:Y:S04]  /*3b50*/  LDG.E.U8 R61, desc[UR12][R86.64+0x60] ;  /* 0x0000600c563d7981 */ /* 0x000ee8000c1e1100 */
[----:B------:R-:W3:Y:S01]  /*3b60*/  LDG.E.U8 R208, desc[UR12][R92.64+0x20] ;  /* 0x0000200c5cd07981 */ /* 0x000ee2000c1e1100 */
[----:B----4-:R-:W4:Y:S03]  /*3b70*/  S2R R44, SR_TID.X ;  /* 0x00000000002c7919 */ /* 0x010f260000002100 */
[----:B------:R-:W3:Y:S04]  /*3b80*/  LDG.E.U8 R207, desc[UR12][R88.64+0x60] ;  /* 0x0000600c58cf7981 */ /* 0x000ee8000c1e1100 */
[----:B------:R-:W3:Y:S04]  /*3b90*/  LDG.E.U8 R210, desc[UR12][R94.64+0x20] ;  /* 0x0000200c5ed27981 */ /* 0x000ee8000c1e1100 */
[----:B------:R-:W3:Y:S04]  /*3ba0*/  LDG.E.U8 R209, desc[UR12][R92.64+0x60] ;  /* 0x0000600c5cd17981 */ /* 0x000ee8000c1e1100 */
[----:B------:R-:W3:Y:S01]  /*3bb0*/  LDG.E.U8 R211, desc[UR12][R96.64+0x20] ;  /* 0x0000200c60d37981 */ /* 0x000ee2000c1e1100 */
[----:B----4-:R-:W-:-:S05]  /*3bc0*/  LOP3.LUT R252, R44, 0x60, RZ, 0xc0, !PT ;  /* 0x000000602cfc7812 */ /* 0x010fca00078ec0ff */
[----:B0-----:R-:W-:Y:S02]  /*3bd0*/  IMAD.WIDE.U32 R34, R252, 0x8, R38 ;  /* 0x00000008fc227825 */ /* 0x001fe400078e0026 */
[----:B------:R-:W4:Y:S04]  /*3be0*/  LDG.E.U8 R38, desc[UR12][R36.64+0x60] ;  /* 0x0000600c24267981 */ /* 0x000f28000c1e1100 */
[----:B-----5:R-:W-:Y:S04]  /*3bf0*/  STL [R1+0x8c], R79 ;  /* 0x00008c4f01007387 */ /* 0x020fe80000100800 */
[----:B------:R0:W-:Y:S04]  /*3c00*/  STL [R1+0x88], R74 ;  /* 0x0000884a01007387 */ /* 0x0001e80000100800 */
[----:B------:R5:W-:Y:S04]  /*3c10*/  STL [R1+0x84], R73 ;  /* 0x0000844901007387 */ /* 0x000be80000100800 */
[----:B0-----:R-:W4:Y:S04]  /*3c20*/  LDG.E.U8 R74, desc[UR12][R70.64+0x20] ;  /* 0x0000200c464a7981 */ /* 0x001f28000c1e1100 */
[----:B------:R-:W-:Y:S04]  /*3c30*/  STL [R1+0x80], R78 ;  /* 0x0000804e01007387 */ /* 0x000fe80000100800 */
[----:B-----5:R-:W5:Y:S04]  /*3c40*/  LDG.E.U8 R73, desc[UR12][R70.64+0x60] ;  /* 0x0000600c46497981 */ /* 0x020f68000c1e1100 */
[----:B------:R-:W-:Y:S04]  /*3c50*/  STL [R1+0x7c], R75 ;  /* 0x00007c4b01007387 */ /* 0x000fe80000100800 */
[----:B------:R-:W5:Y:S04]  /*3c60*/  LDG.E.U8 R71, desc[UR12][R36.64] ;  /* 0x0000000c24477981 */ /* 0x000f68000c1e1100 */
[----:B------:R0:W-:Y:S04]  /*3c70*/  STL [R1+0x78], R72 ;  /* 0x0000784801007387 */ /* 0x0001e80000100800 */
[----:B------:R-:W5:Y:S04]  /*3c80*/  LDG.E.U8 R70, desc[UR12][R36.64+0x20] ;  /* 0x0000200c24467981 */ /* 0x000f68000c1e1100 */
[----:B------:R-:W-:Y:S04]  /*3c90*/  STL [R1+0x61c], R119 ;  /* 0x00061c7701007387 */ /* 0x000fe80000100800 */
[----:B0-----:R-:W5:Y:S04]  /*3ca0*/  LDG.E.U8 R72, desc[UR12][R100.64+0x60] ;  /* 0x0000600c64487981 */ /* 0x001f68000c1e1100 */
[----:B------:R-:W-:Y:S04]  /*3cb0*/  STL [R1+0x74], R69 ;  /* 0x0000744501007387 */ /* 0x000fe80000100800 */
[----:B------:R0:W-:Y:S04]  /*3cc0*/  STL [R1+0x70], R68 ;  /* 0x0000704401007387 */ /* 0x0001e80000100800 */
[----:B------:R0:W-:Y:S01]  /*3cd0*/  STL [R1+0x6c], R65 ;  /* 0x00006c4101007387 */ /* 0x0001e20000100800 */
[----:B-1----:R-:W-:Y:S01]  /*3ce0*/  IMAD.WIDE.U32 R66, R27, 0x100, R66 ;  /* 0x000001001b427825 */ /* 0x002fe200078e0042 */
[----:B0-----:R-:W0:Y:S02]  /*3cf0*/  LDC.64 R68, c[0x0][0x388] ;  /* 0x0000e200ff447b82 */ /* 0x001e240000000a00 */
[----:B------:R-:W-:Y:S04]  /*3d00*/  STL [R1+0x68], R64 ;  /* 0x0000684001007387 */ /* 0x000fe80000100800 */
[----:B------:R-:W5:Y:S04]  /*3d10*/  LDG.E.U8 R65, desc[UR12][R36.64+0x40] ;  /* 0x0000400c24417981 */ /* 0x000f68000c1e1100 */
[----:B------:R-:W-:Y:S04]  /*3d20*/  STL [R1+0x64], R63 ;  /* 0x0000643f01007387 */ /* 0x000fe80000100800 */
[----:B------:R-:W-:Y:S04]  /*3d30*/  STL [R1+0x60], R62 ;  /* 0x0000603e01007387 */ /* 0x000fe80000100800 */
[----:B------:R-:W-:Y:S04]  /*3d40*/  STL [R1+0x5c], R59 ;  /* 0x00005c3b01007387 */ /* 0x000fe80000100800 */
[----:B------:R1:W-:Y:S04]  /*3d50*/  STL [R1+0x58], R58 ;  /* 0x0000583a01007387 */ /* 0x0003e80000100800 */
[----:B------:R-:W-:Y:S04]  /*3d60*/  STL [R1+0x54], R57 ;  /* 0x0000543901007387 */ /* 0x000fe80000100800 */
[----:B------:R0:W-:Y:S01]  /*3d70*/  STL [R1+0x50], R56 ;  /* 0x0000503801007387 */ /* 0x0001e20000100800 */
[----:B-1----:R-:W1:Y:S03]  /*3d80*/  LDC.64 R58, c[0x0][0x388] ;  /* 0x0000e200ff3a7b82 */ /* 0x002e660000000a00 */
[----:B------:R-:W-:Y:S04]  /*3d90*/  STL [R1+0x4c], R55 ;  /* 0x00004c3701007387 */ /* 0x000fe80000100800 */
[----:B------:R-:W-:Y:S01]  /*3da0*/  STL [R1+0x620], R6 ;  /* 0x0006200601007387 */ /* 0x000fe20000100800 */
[----:B--2---:R-:W-:-:S03]  /*3db0*/  IMAD.MOV.U32 R119, RZ, RZ, R43 ;  /* 0x000000ffff777224 */ /* 0x004fc600078e002b */
[----:B------:R-:W-:Y:S01]  /*3dc0*/  STL [R1+0x48], R49 ;  /* 0x0000483101007387 */ /* 0x000fe20000100800 */
[----:B0-----:R-:W-:Y:S01]  /*3dd0*/  IMAD.WIDE.U32 R68, R17, 0x100, R68 ;  /* 0x0000010011447825 */ /* 0x001fe200078e0044 */
[----:B------:R-:W0:Y:S02]  /*3de0*/  LDC.64 R56, c[0x0][0x388] ;  /* 0x0000e200ff387b82 */ /* 0x000e240000000a00 */
[----:B------:R2:W-:Y:S04]  /*3df0*/  STL [R1+0x44], R48 ;  /* 0x0000443001007387 */ /* 0x0005e80000100800 */
[----:B------:R-:W5:Y:S04]  /*3e00*/  LDG.E.U8 R64, desc[UR12][R36.64+0x80] ;  /* 0x0000800c24407981 */ /* 0x000f68000c1e1100 */
[----:B------:R-:W5:Y:S01]  /*3e10*/  LDG.E.U8 R63, desc[UR12][R36.64+0xa0] ;  /* 0x0000a00c243f7981 */ /* 0x000f62000c1e1100 */
[----:B--2---:R-:W-:-:S03]  /*3e20*/  IADD3 R48, P0, PT, R7, R34, RZ ;  /* 0x0000002207307210 */ /* 0x004fc60007f1e0ff */
[----:B------:R-:W2:Y:S02]  /*3e30*/  LDG.E.U8 R62, desc[UR12][R36.64+0xc0] ;  /* 0x0000c00c243e7981 */ /* 0x000ea4000c1e1100 */
[----:B------:R-:W-:-:S05]  /*3e40*/  IMAD.X R49, RZ, RZ, R35, P0 ;  /* 0x000000ffff317224 */ /* 0x000fca00000e0623 */
[----:B------:R-:W2:Y:S04]  /*3e50*/  LDG.E.U8 R22, desc[UR12][R48.64] ;  /* 0x0000000c30167981 */ /* 0x000ea8000c1e1100 */
[----:B------:R-:W2:Y:S04]  /*3e60*/  LDG.E.U8 R39, desc[UR12][R48.64+0x20] ;  /* 0x0000200c30277981 */ /* 0x000ea8000c1e1100 */
[----:B------:R-:W2:Y:S04]  /*3e70*/  LDG.E.U8 R30, desc[UR12][R48.64+0x40] ;  /* 0x0000400c301e7981 */ /* 0x000ea8000c1e1100 */
[----:B------:R-:W-:Y:S04]  /*3e80*/  STL [R1+0x40], R53 ;  /* 0x0000403501007387 */ /* 0x000fe80000100800 */
[----:B------:R-:W-:Y:S04]  /*3e90*/  STL [R1+0x3c], R51 ;  /* 0x00003c3301007387 */ /* 0x000fe80000100800 */
[----:B---3--:R3:W-:Y:S04]  /*3ea0*/  STL [R1+0x38], R45 ;  /* 0x0000382d01007387 */ /* 0x0087e80000100800 */
[----:B------:R0:W-:Y:S04]  /*3eb0*/  STL [R1+0x34], R50 ;  /* 0x0000343201007387 */ /* 0x0001e80000100800 */
[----:B------:R0:W-:Y:S01]  /*3ec0*/  STL [R1+0x30], R52 ;  /* 0x0000303401007387 */ /* 0x0001e20000100800 */
[----:B------:R-:W-:Y:S01]  /*3ed0*/  MOV R6, R42 ;  /* 0x0000002a00067202 */ /* 0x000fe20000000f00 */
[----:B---3--:R-:W3:Y:S02]  /*3ee0*/  LDC.64 R44, c[0x0][0x388] ;  /* 0x0000e200ff2c7b82 */ /* 0x008ee40000000a00 */
[----:B------:R0:W-:Y:S04]  /*3ef0*/  STL [R1+0x2c], R54 ;  /* 0x00002c3601007387 */ /* 0x0001e80000100800 */
[----:B------:R-:W3:Y:S04]  /*3f00*/  LDG.E.U8 R34, desc[UR12][R48.64+0x80] ;  /* 0x0000800c30227981 */ /* 0x000ee8000c1e1100 */
[----:B------:R-:W3:Y:S01]  /*3f10*/  LDG.E.U8 R37, desc[UR12][R48.64+0xa0] ;  /* 0x0000a00c30257981 */ /* 0x000ee2000c1e1100 */
[C---:B------:R-:W-:Y:S01]  /*3f20*/  IADD3 R42, P0, PT, R7.reuse, R40, RZ ;  /* 0x00000028072a7210 */ /* 0x040fe20007f1e0ff */
[----:B0-----:R-:W0:Y:S02]  /*3f30*/  LDC.64 R50, c[0x0][0x388] ;  /* 0x0000e200ff327b82 */ /* 0x001e240000000a00 */
[----:B------:R-:W3:Y:S04]  /*3f40*/  LDG.E.U8 R35, desc[UR12][R48.64+0xc0] ;  /* 0x0000c00c30237981 */ /* 0x000ee8000c1e1100 */
[----:B------:R-:W3:Y:S02]  /*3f50*/  LDG.E.U8 R36, desc[UR12][R48.64+0xe0] ;  /* 0x0000e00c30247981 */ /* 0x000ee4000c1e1100 */
[----:B------:R-:W0:Y:S08]  /*3f60*/  LDC.64 R52, c[0x0][0x388] ;  /* 0x0000e200ff347b82 */ /* 0x000e300000000a00 */
[----:B------:R-:W0:Y:S01]  /*3f70*/  LDC.64 R54, c[0x0][0x388] ;  /* 0x0000e200ff367b82 */ /* 0x000e220000000a00 */
[----:B----4-:R-:W-:Y:S04]  /*3f80*/  STL [R1+0x28], R74 ;  /* 0x0000284a01007387 */ /* 0x010fe80000100800 */
[----:B-----5:R-:W-:Y:S04]  /*3f90*/  STL [R1+0x24], R73 ;  /* 0x0000244901007387 */ /* 0x020fe80000100800 */
[----:B--2---:R-:W-:Y:S04]  /*3fa0*/  STL [R1+0x624], R22 ;  /* 0x0006241601007387 */ /* 0x004fe80000100800 */
[----:B------:R2:W-:Y:S04]  /*3fb0*/  STL [R1+0x1c], R72 ;  /* 0x00001c4801007387 */ /* 0x0005e80000100800 */
[----:B------:R-:W-:Y:S04]  /*3fc0*/  STL [R1+0x628], R39 ;  /* 0x0006282701007387 */ /* 0x000fe80000100800 */
[----:B------:R-:W-:Y:S01]  /*3fd0*/  STL [R1+0x18], R71 ;  /* 0x0000184701007387 */ /* 0x000fe20000100800 */
[----:B------:R-:W-:Y:S01]  /*3fe0*/  IMAD.X R43, RZ, RZ, R41, P0 ;  /* 0x000000ffff2b7224 */ /* 0x000fe200000e0629 */
[----:B------:R-:W-:Y:S01]  /*3ff0*/  IADD3 R40, P2, PT, R7, R46, RZ ;  /* 0x0000002e07287210 */ /* 0x000fe20007f5e0ff */
[----:B0-----:R-:W-:Y:S01]  /*4000*/  IMAD.WIDE.U32 R50, R19, 0x100, R50 ;  /* 0x0000010013327825 */ /* 0x001fe200078e0032 */
[----:B------:R0:W-:Y:S01]  /*4010*/  STL [R1+0x14], R70 ;  /* 0x0000144601007387 */ /* 0x0001e20000100800 */
[----:B--2---:R-:W2:Y:S03]  /*4020*/  LDC.64 R72, c[0x0][0x388] ;  /* 0x0000e200ff487b82 */ /* 0x004ea60000000a00 */
[----:B------:R-:W-:Y:S04]  /*4030*/  STL [R1+0x62c], R30 ;  /* 0x00062c1e01007387 */ /* 0x000fe80000100800 */
[----:B------:R-:W-:Y:S01]  /*4040*/  STL [R1+0x10], R65 ;  /* 0x0000104101007387 */ /* 0x000fe20000100800 */
[----:B------:R-:W-:Y:S01]  /*4050*/  IMAD.X R41, RZ, RZ, R47, P2 ;  /* 0x000000ffff297224 */ /* 0x000fe200010e062f */
[----:B0-----:R-:W0:Y:S02]  /*4060*/  LDC.64 R70, c[0x0][0x388] ;  /* 0x0000e200ff467b82 */ /* 0x001e240000000a00 */
[----:B------:R4:W-:Y:S01]  /*4070*/  STL [R1+0xc], R38 ;  /* 0x00000c2601007387 */ /* 0x0009e20000100800 */
[----:B-1----:R-:W-:-:S03]  /*4080*/  IMAD.WIDE.U32 R46, R24, 0x100, R58 ;  /* 0x00000100182e7825 */ /* 0x002fc600078e003a */
[----:B------:R-:W5:Y:S04]  /*4090*/  LDG.E.U8 R189, desc[UR12][R40.64+0x40] ;  /* 0x0000400c28bd7981 */ /* 0x000f68000c1e1100 */
[----:B------:R-:W2:Y:S04]  /*40a0*/  LDG.E.U8 R188, desc[UR12][R40.64+0x80] ;  /* 0x0000800c28bc7981 */ /* 0x000ea8000c1e1100 */
[----:B----4-:R1:W4:Y:S04]  /*40b0*/  LDG.E.U8 R38, desc[UR12][R48.64+0x60] ;  /* 0x0000600c30267981 */ /* 0x010328000c1e1100 */
[----:B------:R1:W-:Y:S04]  /*40c0*/  STL [R1+0x8], R64 ;  /* 0x0000084001007387 */ /* 0x0003e80000100800 */
[----:B------:R-:W2:Y:S01]  /*40d0*/  LDG.E.U8 R187, desc[UR12][R40.64+0xc0] ;  /* 0x0000c00c28bb7981 */ /* 0x000ea2000c1e1100 */
[----:B---3--:R-:W-:Y:S01]  /*40e0*/  IMAD.WIDE.U32 R24, R25, 0x100, R44 ;  /* 0x0000010019187825 */ /* 0x008fe200078e002c */
[C---:B-1----:R-:W-:Y:S01]  /*40f0*/  IADD3 R48, P0, PT, R7.reuse, R46, RZ ;  /* 0x0000002e07307210 */ /* 0x042fe20007f1e0ff */
[----:B------:R-:W1:Y:S08]  /*4100*/  LDC.64 R58, c[0x0][0x388] ;  /* 0x0000e200ff3a7b82 */ /* 0x000e700000000a00 */
[----:B------:R-:W3:Y:S01]  /*4110*/  LDC.64 R64, c[0x0][0x388] ;  /* 0x0000e200ff407b82 */ /* 0x000ee20000000a00 */
[----:B----4-:R-:W-:Y:S04]  /*4120*/  STL [R1+0x630], R38 ;  /* 0x0006302601007387 */ /* 0x010fe80000100800 */
[----:B------:R-:W-:Y:S04]  /*4130*/  STL [R1+0x4], R63 ;  /* 0x0000043f01007387 */ /* 0x000fe80000100800 */
[----:B------:R4:W-:Y:S04]  /*4140*/  STL [R1], R62 ;  /* 0x0000003e01007387 */ /* 0x0009e80000100800 */
[----:B------:R-:W-:Y:S04]  /*4150*/  STL [R1+0x634], R34 ;  /* 0x0006342201007387 */ /* 0x000fe80000100800 */
[----:B------:R0:W-:Y:S01]  /*4160*/  STL [R1+0x638], R37 ;  /* 0x0006382501007387 */ /* 0x0001e20000100800 */
[C---:B------:R-:W-:Y:S01]  /*4170*/  IADD3 R46, P2, PT, R7.reuse, R66, RZ ;  /* 0x00000042072e7210 */ /* 0x040fe20007f5e0ff */
[----:B------:R-:W-:Y:S01]  /*4180*/  IMAD.X R49, RZ, RZ, R47, P0 ;  /* 0x000000ffff317224 */ /* 0x000fe200000e062f */
[----:B------:R-:W-:Y:S01]  /*4190*/  IADD3 R44, P3, PT, R7, R68, RZ ;  /* 0x00000044072c7210 */ /* 0x000fe20007f7e0ff */
[----:B----4-:R-:W4:Y:S01]  /*41a0*/  LDC.64 R62, c[0x0][0x388] ;  /* 0x0000e200ff3e7b82 */ /* 0x010f220000000a00 */
[----:B0-----:R-:W-:Y:S01]  /*41b0*/  IMAD.MOV.U32 R37, RZ, RZ, R194 ;  /* 0x000000ffff257224 */ /* 0x001fe200078e00c2 */
[----:B------:R0:W-:Y:S04]  /*41c0*/  STL [R1+0x63c], R35 ;  /* 0x00063c2301007387 */ /* 0x0001e80000100800 */
[----:B------:R-:W2:Y:S04]  /*41d0*/  LDG.E.U8 R194, desc[UR12][R42.64] ;  /* 0x0000000c2ac27981 */ /* 0x000ea8000c1e1100 */
[----:B------:R0:W-:Y:S01]  /*41e0*/  STL [R1+0x640], R36 ;  /* 0x0006402401007387 */ /* 0x0001e20000100800 */
[----:B------:R-:W-:-:S03]  /*41f0*/  IMAD.X R47, RZ, RZ, R67, P2 ;  /* 0x000000ffff2f7224 */ /* 0x000fc600010e0643 */
[----:B------:R-:W3:Y:S04]  /*4200*/  LDG.E.U8 R186, desc[UR12][R48.64] ;  /* 0x0000000c30ba7981 */ /* 0x000ee8000c1e1100 */
[----:B------:R-:W3:Y:S04]  /*4210*/  LDG.E.U8 R185, desc[UR12][R48.64+0x40] ;  /* 0x0000400c30b97981 */ /* 0x000ee8000c1e1100 */
[----:B------:R-:W3:Y:S04]  /*4220*/  LDG.E.U8 R184, desc[UR12][R48.64+0x80] ;  /* 0x0000800c30b87981 */ /* 0x000ee8000c1e1100 */
[----:B------:R-:W3:Y:S01]  /*4230*/  LDG.E.U8 R183, desc[UR12][R48.64+0xc0] ;  /* 0x0000c00c30b77981 */ /* 0x000ee2000c1e1100 */
[----:B------:R-:W-:Y:S01]  /*4240*/  IMAD.X R45, RZ, RZ, R69, P3 ;  /* 0x000000ffff2d7224 */ /* 0x000fe200018e0645 */
[C---:B------:R-:W-:Y:S01]  /*4250*/  IADD3 R24, P4, PT, R7.reuse, R24, RZ ;  /* 0x0000001807187210 */ /* 0x040fe20007f9e0ff */
[----:B------:R-:W-:Y:S01]  /*4260*/  IMAD.WIDE.U32 R76, R0, 0x100, R56 ;  /* 0x00000100004c7825 */ /* 0x000fe200078e0038 */
[----:B------:R-:W3:Y:S01]  /*4270*/  LDG.E.U8 R182, desc[UR12][R46.64] ;  /* 0x0000000c2eb67981 */ /* 0x000ee2000c1e1100 */
[----:B------:R-:W1:Y:S03]  /*4280*/  LDC.64 R66, c[0x0][0x388] ;  /* 0x0000e200ff427b82 */ /* 0x000e660000000a00 */
[----:B------:R-:W3:Y:S04]  /*4290*/  LDG.E.U8 R181, desc[UR12][R46.64+0x40] ;  /* 0x0000400c2eb57981 */ /* 0x000ee8000c1e1100 */
[----:B------:R-:W3:Y:S01]  /*42a0*/  LDG.E.U8 R180, desc[UR12][R46.64+0x80] ;  /* 0x0000800c2eb47981 */ /* 0x000ee2000c1e1100 */
[----:B0-----:R-:W-:Y:S01]  /*42b0*/  IMAD.MOV.U32 R35, RZ, RZ, R61 ;  /* 0x000000ffff237224 */ /* 0x001fe200078e003d */
[----:B------:R-:W0:Y:S02]  /*42c0*/  LDC.64 R68, c[0x0][0x388] ;  /* 0x0000e200ff447b82 */ /* 0x000e240000000a00 */
[----:B------:R-:W3:Y:S04]  /*42d0*/  LDG.E.U8 R179, desc[UR12][R46.64+0xc0] ;  /* 0x0000c00c2eb37981 */ /* 0x000ee8000c1e1100 */
[----:B------:R-:W3:Y:S04]  /*42e0*/  LDG.E.U8 R178, desc[UR12][R44.64] ;  /* 0x0000000c2cb27981 */ /* 0x000ee8000c1e1100 */
[----:B------:R-:W3:Y:S04]  /*42f0*/  LDG.E.U8 R177, desc[UR12][R44.64+0x40] ;  /* 0x0000400c2cb17981 */ /* 0x000ee8000c1e1100 */
[----:B------:R-:W3:Y:S04]  /*4300*/  LDG.E.U8 R176, desc[UR12][R44.64+0x80] ;  /* 0x0000800c2cb07981 */ /* 0x000ee8000c1e1100 */
[----:B--2---:R2:W-:Y:S01]  /*4310*/  STL [R1+0x644], R194 ;  /* 0x000644c201007387 */ /* 0x0045e20000100800 */
[----:B------:R-:W-:Y:S01]  /*4320*/  IMAD.X R25, RZ, RZ, R25, P4 ;  /* 0x000000ffff197224 */ /* 0x000fe200020e0619 */
[----:B------:R-:W-:Y:S01]  /*4330*/  IADD3 R56, P0, PT, R7, R50, RZ ;  /* 0x0000003207387210 */ /* 0x000fe20007f1e0ff */
[----:B------:R-:W-:Y:S01]  /*4340*/  IMAD.MOV.U32 R36, RZ, RZ, R60 ;  /* 0x000000ffff247224 */ /* 0x000fe200078e003c */
[----:B------:R-:W3:Y:S01]  /*4350*/  LDG.E.U8 R0, desc[UR12][R42.64+0xa0] ;  /* 0x0000a00c2a007981 */ /* 0x000ee2000c1e1100 */
[----:B------:R-:W-:-:S03]  /*4360*/  IMAD.WIDE.U32 R52, R13, 0x100, R52 ;  /* 0x000001000d347825 */ /* 0x000fc600078e0034 */
[----:B------:R-:W3:Y:S01]  /*4370*/  LDG.E.U8 R175, desc[UR12][R44.64+0xc0] ;  /* 0x0000c00c2caf7981 */ /* 0x000ee2000c1e1100 */
[----:B--2---:R-:W-:Y:S01]  /*4380*/  IMAD.MOV.U32 R194, RZ, RZ, R193 ;  /* 0x000000ffffc27224 */ /* 0x004fe200078e00c1 */
[----:B------:R-:W-:Y:S02]  /*4390*/  IADD3 R50, P4, PT, R7, R76, RZ ;  /* 0x0000004c07327210 */ /* 0x000fe40007f9e0ff */
[----:B------:R-:W2:Y:S01]  /*43a0*/  LDG.E.U8 R193, desc[UR12][R42.64+0x40] ;  /* 0x0000400c2ac17981 */ /* 0x000ea2000c1e1100 */
[----:B------:R-:W0:Y:S01]  /*43b0*/  LDC.64 R60, c[0x0][0x388] ;  /* 0x0000e200ff3c7b82 */ /* 0x000e220000000a00 */
[----:B------:R-:W-:Y:S02]  /*43c0*/  IMAD.WIDE.U32 R74, R33, 0x100, R54 ;  /* 0x00000100214a7825 */ /* 0x000fe400078e0036 */
[----:B------:R-:W3:Y:S02]  /*43d0*/  LDG.E.U8 R174, desc[UR12][R24.64] ;  /* 0x0000000c18ae7981 */ /* 0x000ee4000c1e1100 */
[----:B-1----:R-:W-:-:S02]  /*43e0*/  IMAD.WIDE.U32 R58, R12, 0x100, R58 ;  /* 0x000001000c3a7825 */ /* 0x002fc400078e003a */
[----:B------:R-:W3:Y:S02]  /*43f0*/  LDG.E.U8 R173, desc[UR12][R24.64+0x40] ;  /* 0x0000400c18ad7981 */ /* 0x000ee4000c1e1100 */
[----:B------:R-:W-:Y:S02]  /*4400*/  IMAD.WIDE.U32 R78, R23, 0x100, R66 ;  /* 0x00000100174e7825 */ /* 0x000fe400078e0042 */
[----:B------:R-:W3:Y:S02]  /*4410*/  LDG.E.U8 R172, desc[UR12][R24.64+0x80] ;  /* 0x0000800c18ac7981 */ /* 0x000ee4000c1e1100 */
[----:B------:R-:W-:Y:S02]  /*4420*/  IMAD.WIDE.U32 R18, R18, 0x100, R70 ;  /* 0x0000010012127825 */ /* 0x000fe400078e0046 */
[----:B------:R-:W3:Y:S04]  /*4430*/  LDG.E.U8 R171, desc[UR12][R24.64+0xc0] ;  /* 0x0000c00c18ab7981 */ /* 0x000ee8000c1e1100 */
[----:B--2---:R1:W-:Y:S01]  /*4440*/  STL [R1+0x648], R193 ;  /* 0x000648c101007387 */ /* 0x0043e20000100800 */
[----:B------:R-:W-:Y:S01]  /*4450*/  IMAD.X R57, RZ, RZ, R51, P0 ;  /* 0x000000ffff397224 */ /* 0x000fe200000e0633 */
[----:B------:R-:W-:Y:S01]  /*4460*/  IADD3 R54, P2, PT, R7, R52, RZ ;  /* 0x0000003407367210 */ /* 0x000fe20007f5e0ff */
[----:B----4-:R-:W-:Y:S01]  /*4470*/  IMAD.WIDE.U32 R12, R8, 0x100, R62 ;  /* 0x00000100080c7825 */ /* 0x010fe200078e003e */
[----:B------:R-:W2:Y:S03]  /*4480*/  LDC.64 R70, c[0x0][0x388] ;  /* 0x0000e200ff467b82 */ /* 0x000ea60000000a00 */
[----:B-1----:R-:W-:Y:S01]  /*4490*/  IMAD.MOV.U32 R193, RZ, RZ, R192 ;  /* 0x000000ffffc17224 */ /* 0x002fe200078e00c0 */
[----:B------:R-:W4:Y:S01]  /*44a0*/  LDG.E.U8 R170, desc[UR12][R56.64] ;  /* 0x0000000c38aa7981 */ /* 0x000f22000c1e1100 */
[----:B0-----:R-:W-:-:S03]  /*44b0*/  IMAD.WIDE.U32 R60, R31, 0x100, R60 ;  /* 0x000001001f3c7825 */ /* 0x001fc600078e003c */
[----:B------:R-:W0:Y:S01]  /*44c0*/  LDC.64 R66, c[0x0][0x388] ;  /* 0x0000e200ff427b82 */ /* 0x000e220000000a00 */
[----:B------:R-:W2:Y:S01]  /*44d0*/  LDG.E.U8 R192, desc[UR12][R42.64+0x80] ;  /* 0x0000800c2ac07981 */ /* 0x000ea2000c1e1100 */
[----:B------:R-:W-:Y:S02]  /*44e0*/  IMAD.X R51, RZ, RZ, R77, P4 ;  /* 0x000000ffff337224 */ /* 0x000fe400020e064d */
[----:B------:R-:W-:Y:S01]  /*44f0*/  IMAD.WIDE.U32 R80, R28, 0x100, R68 ;  /* 0x000001001c507825 */ /* 0x000fe200078e0044 */
[C---:B------:R-:W-:Y:S01]  /*4500*/  IADD3 R52, P3, PT, R7.reuse, R74, RZ ;  /* 0x0000004a07347210 */ /* 0x040fe20007f7e0ff */
[----:B------:R-:W4:Y:S01]  /*4510*/  LDG.E.U8 R169, desc[UR12][R56.64+0x40] ;  /* 0x0000400c38a97981 */ /* 0x000f22000c1e1100 */
[----:B------:R-:W-:Y:S01]  /*4520*/  IADD3 R62, P0, PT, R7, R58, RZ ;  /* 0x0000003a073e7210 */ /* 0x000fe20007f1e0ff */
[----:B------:R-:W-:Y:S01]  /*4530*/  IMAD.MOV.U32 R38, RZ, RZ, R208 ;  /* 0x000000ffff267224 */ /* 0x000fe200078e00d0 */
[----:B------:R-:W1:Y:S01]  /*4540*/  LDC.64 R68, c[0x0][0x388] ;  /* 0x0000e200ff447b82 */ /* 0x000e620000000a00 */
[----:B------:R-:W-:Y:S01]  /*4550*/  IMAD.MOV.U32 R39, RZ, RZ, R210 ;  /* 0x000000ffff277224 */ /* 0x000fe200078e00d2 */
[----:B------:R-:W4:Y:S01]  /*4560*/  LDG.E.U8 R168, desc[UR12][R56.64+0x80] ;  /* 0x0000800c38a87981 */ /* 0x000f22000c1e1100 */
[----:B------:R-:W-:-:S02]  /*4570*/  IMAD.MOV.U32 R34, RZ, RZ, R207 ;  /* 0x000000ffff227224 */ /* 0x000fc400078e00cf */
[----:B------:R-:W-:Y:S01]  /*4580*/  IMAD.MOV.U32 R30, RZ, RZ, R209 ;  /* 0x000000ffff1e7224 */ /* 0x000fe200078e00d1 */
[----:B------:R-:W4:Y:S04]  /*4590*/  LDG.E.U8 R167, desc[UR12][R56.64+0xc0] ;  /* 0x0000c00c38a77981 */ /* 0x000f28000c1e1100 */
[----:B--2---:R2:W-:Y:S01]  /*45a0*/  STL [R1+0x64c], R192 ;  /* 0x00064cc001007387 */ /* 0x0045e20000100800 */
[----:B---3--:R-:W-:Y:S02]  /*45b0*/  IMAD.WIDE.U32 R76, R2, 0x100, R64 ;  /* 0x00000100024c7825 */ /* 0x008fe400078e0040 */
[----:B------:R-:W3:Y:S01]  /*45c0*/  LDC.64 R64, c[0x0][0x388] ;  /* 0x0000e200ff407b82 */ /* 0x000ee20000000a00 */
[----:B------:R-:W3:Y:S01]  /*45d0*/  LDG.E.U8 R2, desc[UR12][R42.64+0x60] ;  /* 0x0000600c2a027981 */ /* 0x000ee2000c1e1100 */
[----:B------:R-:W-:-:S02]  /*45e0*/  IMAD.X R55, RZ, RZ, R53, P2 ;  /* 0x000000ffff377224 */ /* 0x000fc400010e0635 */
[----:B------:R-:W-:Y:S01]  /*45f0*/  IMAD.X R63, RZ, RZ, R59, P0 ;  /* 0x000000ffff3f7224 */ /* 0x000fe200000e063b */
[----:B------:R-:W3:Y:S01]  /*4600*/  LDG.E.U8 R208, desc[UR12][R56.64+0xe0] ;  /* 0x0000e00c38d07981 */ /* 0x000ee2000c1e1100 */
[----:B--2---:R-:W-:-:S03]  /*4610*/  IMAD.MOV.U32 R192, RZ, RZ, R191 ;  /* 0x000000ffffc07224 */ /* 0x004fc600078e00bf */
[----:B------:R-:W2:Y:S01]  /*4620*/  LDG.E.U8 R191, desc[UR12][R42.64+0xc0] ;  /* 0x0000c00c2abf7981 */ /* 0x000ea2000c1e1100 */
[----:B------:R-:W-:Y:S01]  /*4630*/  IMAD.X R53, RZ, RZ, R75, P3 ;  /* 0x000000ffff357224 */ /* 0x000fe200018e064b */
[C---:B------:R-:W-:Y:S01]  /*4640*/  IADD3 R58, P3, PT, R7.reuse, R12, RZ ;  /* 0x0000000c073a7210 */ /* 0x040fe20007f7e0ff */
[----:B------:R-:W2:Y:S01]  /*4650*/  LDC.64 R74, c[0x0][0x388] ;  /* 0x0000e200ff4a7b82 */ /* 0x000ea20000000a00 */
[C---:B------:R-:W-:Y:S01]  /*4660*/  IADD3 R12, P4, PT, R7.reuse, R76, RZ ;  /* 0x0000004c070c7210 */ /* 0x040fe20007f9e0ff */
[----:B------:R-:W-:Y:S01]  /*4670*/  IMAD.WIDE.U32 R70, R26, 0x100, R70 ;  /* 0x000001001a467825 */ /* 0x000fe200078e0046 */
[C---:B------:R-:W-:Y:S01]  /*4680*/  IADD3 R60, P2, PT, R7.reuse, R60, RZ ;  /* 0x0000003c073c7210 */ /* 0x040fe20007f5e0ff */
[----:B------:R-:W3:Y:S02]  /*4690*/  LDG.E.U8 R166, desc[UR12][R54.64] ;  /* 0x0000000c36a67981 */ /* 0x000ee4000c1e1100 */
[----:B------:R-:W-:Y:S01]  /*46a0*/  IMAD.X R59, RZ, RZ, R13, P3 ;  /* 0x000000ffff3b7224 */ /* 0x000fe200018e060d */
[C---:B------:R-:W-:Y:S01]  /*46b0*/  IADD3 R126, P3, PT, R7.reuse, R78, RZ ;  /* 0x0000004e077e7210 */ /* 0x040fe20007f7e0ff */
[----:B------:R-:W-:Y:S01]  /*46c0*/  IMAD.X R13, RZ, RZ, R77, P4 ;  /* 0x000000ffff0d7224 */ /* 0x000fe200020e064d */
[----:B------:R-:W-:Y:S01]  /*46d0*/  IADD3 R130, P0, PT, R7, R18, RZ ;  /* 0x0000001207827210 */ /* 0x000fe20007f1e0ff */
[----:B-1----:R-:W-:Y:S01]  /*46e0*/  IMAD.WIDE.U32 R68, R14, 0x100, R68 ;  /* 0x000001000e447825 */ /* 0x002fe200078e0044 */
[----:B------:R-:W3:Y:S03]  /*46f0*/  LDG.E.U8 R165, desc[UR12][R54.64+0x40] ;  /* 0x0000400c36a57981 */ /* 0x000ee6000c1e1100 */
[----:B0-----:R-:W-:Y:S01]  /*4700*/  IMAD.WIDE.U32 R66, R11, 0x100, R66 ;  /* 0x000001000b427825 */ /* 0x001fe200078e0042 */
[----:B------:R-:W4:Y:S03]  /*4710*/  LDG.E.U8 R164, desc[UR12][R54.64+0x80] ;  /* 0x0000800c36a47981 */ /* 0x000f26000c1e1100 */
[----:B------:R-:W-:Y:S01]  /*4720*/  IMAD.MOV.U32 R22, RZ, RZ, R211 ;  /* 0x000000ffff167224 */ /* 0x000fe200078e00d3 */
        /* <DEDUP_REMOVED lines=14> */
[----:B--2---:R0:W-:Y:S01]  /*4810*/  STL [R1+0x650], R191 ;  /* 0x000650bf01007387 */ /* 0x0041e20000100800 */
[----:B------:R-:W-:-:S02]  /*4820*/  IMAD.X R127, RZ, RZ, R79, P3 ;  /* 0x000000ffff7f7224 */ /* 0x000fc400018e064f */
[----:B------:R-:W-:Y:S01]  /*4830*/  IMAD.WIDE.U32 R76, R29, 0x100, R72 ;  /* 0x000001001d4c7825 */ /* 0x000fe200078e0048 */
[----:B------:R-:W2:Y:S01]  /*4840*/  LDG.E.U8 R162, desc[UR12][R52.64] ;  /* 0x0000000c34a27981 */ /* 0x000ea2000c1e1100 */
[----:B------:R-:W1:Y:S02]  /*4850*/  LDC.64 R72, c[0x0][0x388] ;  /* 0x0000e200ff487b82 */ /* 0x000e640000000a00 */
[----:B------:R-:W-:Y:S01]  /*4860*/  IMAD.X R61, RZ, RZ, R61, P2 ;  /* 0x000000ffff3d7224 */ /* 0x000fe200010e063d */
[----:B------:R-:W2:Y:S01]  /*4870*/  LDG.E.U8 R161, desc[UR12][R52.64+0x40] ;  /* 0x0000400c34a17981 */ /* 0x000ea2000c1e1100 */
[----:B0-----:R-:W-:-:S03]  /*4880*/  IMAD.MOV.U32 R191, RZ, RZ, R190 ;  /* 0x000000ffffbf7224 */ /* 0x001fc600078e00be */
[----:B------:R-:W2:Y:S01]  /*4890*/  LDG.E.U8 R190, desc[UR12][R40.64] ;  /* 0x0000000c28be7981 */ /* 0x000ea2000c1e1100 */
[----:B---3--:R-:W-:Y:S01]  /*48a0*/  IMAD.WIDE.U32 R78, R9, 0x100, R64 ;  /* 0x00000100094e7825 */ /* 0x008fe200078e0040 */
[----:B------:R-:W0:Y:S01]  /*48b0*/  LDC.64 R28, c[0x0][0x388] ;  /* 0x0000e200ff1c7b82 */ /* 0x000e220000000a00 */
[----:B------:R-:W-:Y:S01]  /*48c0*/  IADD3 R128, P2, PT, R7, R76, RZ ;  /* 0x0000004c07807210 */ /* 0x000fe20007f5e0ff */
[----:B------:R-:W3:Y:S01]  /*48d0*/  LDG.E.U8 R160, desc[UR12][R52.64+0x80] ;  /* 0x0000800c34a07981 */ /* 0x000ee2000c1e1100 */
[----:B------:R-:W-:-:S03]  /*48e0*/  IMAD.X R131, RZ, RZ, R19, P0 ;  /* 0x000000ffff837224 */ /* 0x000fc600000e0613 */
[----:B------:R-:W2:Y:S02]  /*48f0*/  LDG.E.U8 R159, desc[UR12][R52.64+0xc0] ;  /* 0x0000c00c349f7981 */ /* 0x000ea4000c1e1100 */
[----:B------:R-:W0:Y:S01]  /*4900*/  LDC.64 R8, c[0x0][0x388] ;  /* 0x0000e200ff087b82 */ /* 0x000e220000000a00 */
[----:B------:R-:W-:Y:S01]  /*4910*/  IADD3 R124, P0, PT, R7, R80, RZ ;  /* 0x00000050077c7210 */ /* 0x000fe20007f1e0ff */
[----:B------:R-:W-:Y:S01]  /*4920*/  IMAD.X R129, RZ, RZ, R77, P2 ;  /* 0x000000ffff817224 */ /* 0x000fe200010e064d */
[----:B------:R-:W2:Y:S01]  /*4930*/  LDG.E.U8 R209, desc[UR12][R52.64+0x20] ;  /* 0x0000200c34d17981 */ /* 0x000ea2000c1e1100 */
[----:B-1----:R-:W-:-:S04]  /*4940*/  IMAD.WIDE.U32 R72, R10, 0x100, R72 ;  /* 0x000001000a487825 */ /* 0x002fc800078e0048 */
[----:B------:R-:W1:Y:S01]  /*4950*/  LDC.64 R18, c[0x0][0x388] ;  /* 0x0000e200ff127b82 */ /* 0x000e620000000a00 */
[----:B------:R-:W2:Y:S01]  /*4960*/  LDG.E.U8 R212, desc[UR12][R52.64+0xe0] ;  /* 0x0000e00c34d47981 */ /* 0x000ea2000c1e1100 */
[----:B------:R-:W-:Y:S02]  /*4970*/  IMAD.X R125, RZ, RZ, R81, P0 ;  /* 0x000000ffff7d7224 */ /* 0x000fe400000e0651 */
[----:B------:R-:W-:Y:S01]  /*4980*/  IMAD.WIDE.U32 R80, R20, 0x100, R74 ;  /* 0x0000010014507825 */ /* 0x000fe200078e004a */
[----:B------:R-:W3:Y:S03]  /*4990*/  LDG.E.U8 R211, desc[UR12][R50.64+0x20] ;  /* 0x0000200c32d37981 */ /* 0x000ee6000c1e1100 */
[----:B------:R-:W4:Y:S01]  /*49a0*/  LDC.64 R76, c[0x0][0x388] ;  /* 0x0000e200ff4c7b82 */ /* 0x000f220000000a00 */
[C---:B------:R-:W-:Y:S01]  /*49b0*/  IADD3 R134, P0, PT, R7.reuse, R78, RZ ;  /* 0x0000004e07867210 */ /* 0x040fe20007f1e0ff */
[----:B------:R-:W3:Y:S01]  /*49c0*/  LDG.E.U8 R117, desc[UR12][R60.64] ;  /* 0x0000000c3c757981 */ /* 0x000ee2000c1e1100 */
[----:B------:R-:W-:-:S03]  /*49d0*/  IADD3 R140, P3, PT, R7, R66, RZ ;  /* 0x00000042078c7210 */ /* 0x000fc60007f7e0ff */
[----:B------:R-:W3:Y:S02]  /*49e0*/  LDG.E.U8 R116, desc[UR12][R60.64+0x40] ;  /* 0x0000400c3c747981 */ /* 0x000ee4000c1e1100 */
[----:B------:R-:W5:Y:S01]  /*49f0*/  LDC.64 R74, c[0x0][0x388] ;  /* 0x0000e200ff4a7b82 */ /* 0x000f620000000a00 */
[----:B------:R-:W-:Y:S01]  /*4a00*/  IMAD.X R135, RZ, RZ, R79, P0 ;  /* 0x000000ffff877224 */ /* 0x000fe200000e064f */
[----:B------:R-:W3:Y:S04]  /*4a10*/  LDG.E.U8 R115, desc[UR12][R60.64+0x80] ;  /* 0x0000800c3c737981 */ /* 0x000ee8000c1e1100 */
[----:B------:R-:W3:Y:S02]  /*4a20*/  LDG.E.U8 R114, desc[UR12][R60.64+0xc0] ;  /* 0x0000c00c3c727981 */ /* 0x000ee4000c1e1100 */
[----:B------:R-:W5:Y:S01]  /*4a30*/  LDC.64 R64, c[0x0][0x388] ;  /* 0x0000e200ff407b82 */ /* 0x000f620000000a00 */
[----:B------:R-:W-:Y:S01]  /*4a40*/  IADD3 R138, P0, PT, R7, R70, RZ ;  /* 0x00000046078a7210 */ /* 0x000fe20007f1e0ff */
[----:B0-----:R-:W-:Y:S01]  /*4a50*/  IMAD.WIDE.U32 R8, R3, 0x100, R8 ;  /* 0x0000010003087825 */ /* 0x001fe200078e0008 */
        /* <DEDUP_REMOVED lines=8> */
[----:B------:R-:W-:Y:S01]  /*4ae0*/  IMAD.WIDE.U32 R28, R21, 0x100, R28 ;  /* 0x00000100151c7825 */ /* 0x000fe200078e001c */
[----:B------:R-:W3:Y:S03]  /*4af0*/  LDG.E.U8 R218, desc[UR12][R60.64+0xe0] ;  /* 0x0000e00c3cda7981 */ /* 0x000ee6000c1e1100 */
[----:B------:R-:W-:Y:S01]  /*4b00*/  IMAD.X R145, RZ, RZ, R69, P0 ;  /* 0x000000ffff917224 */ /* 0x000fe200000e0645 */
[C---:B------:R-:W-:Y:S01]  /*4b10*/  IADD3 R146, P0, PT, R7.reuse, R18, RZ ;  /* 0x0000001207927210 */ /* 0x040fe20007f1e0ff */
[----:B------:R-:W-:Y:S01]  /*4b20*/  IMAD.X R137, RZ, RZ, R73, P2 ;  /* 0x000000ffff897224 */ /* 0x000fe200010e0649 */
[----:B------:R-:W-:Y:S01]  /*4b30*/  IADD3 R142, P2, PT, R7, R28, RZ ;  /* 0x0000001c078e7210 */ /* 0x000fe20007f5e0ff */
[----:B----4-:R-:W-:Y:S01]  /*4b40*/  IMAD.WIDE.U32 R76, R32, 0x100, R76 ;  /* 0x00000100204c7825 */ /* 0x010fe200078e004c */
[----:B------:R-:W4:Y:S03]  /*4b50*/  LDG.E.U8 R113, desc[UR12][R58.64] ;  /* 0x0000000c3a717981 */ /* 0x000f26000c1e1100 */
[----:B-----5:R-:W-:Y:S01]  /*4b60*/  IMAD.WIDE.U32 R74, R5, 0x100, R74 ;  /* 0x00000100054a7825 */ /* 0x020fe200078e004a */
[----:B------:R-:W5:Y:S03]  /*4b70*/  LDG.E.U8 R112, desc[UR12][R58.64+0x40] ;  /* 0x0000400c3a707981 */ /* 0x000f66000c1e1100 */
[----:B------:R-:W-:Y:S01]  /*4b80*/  IMAD.WIDE.U32 R64, R4, 0x100, R64 ;  /* 0x0000010004407825 */ /* 0x000fe200078e0040 */
[----:B------:R-:W3:Y:S04]  /*4b90*/  LDG.E.U8 R111, desc[UR12][R58.64+0x80] ;  /* 0x0000800c3a6f7981 */ /* 0x000ee8000c1e1100 */
[----:B------:R-:W3:Y:S01]  /*4ba0*/  LDG.E.U8 R110, desc[UR12][R58.64+0xc0] ;  /* 0x0000c00c3a6e7981 */ /* 0x000ee2000c1e1100 */
[----:B------:R-:W-:-:S03]  /*4bb0*/  IMAD.X R147, RZ, RZ, R19, P0 ;  /* 0x000000ffff937224 */ /* 0x000fc600000e0613 */
[----:B------:R-:W3:Y:S01]  /*4bc0*/  LDG.E.U8 R217, desc[UR12][R58.64+0x20] ;  /* 0x0000200c3ad97981 */ /* 0x000ee2000c1e1100 */
[----:B------:R-:W-:-:S03]  /*4bd0*/  IMAD.X R143, RZ, RZ, R29, P2 ;  /* 0x000000ffff8f7224 */ /* 0x000fc600010e061d */
[----:B------:R-:W3:Y:S01]  /*4be0*/  LDG.E.U8 R220, desc[UR12][R58.64+0xe0] ;  /* 0x0000e00c3adc7981 */ /* 0x000ee2000c1e1100 */
[----:B------:R-:W-:-:S03]  /*4bf0*/  IADD3 R152, P0, PT, R7, R76, RZ ;  /* 0x0000004c07987210 */ /* 0x000fc60007f1e0ff */
[----:B------:R-:W3:Y:S01]  /*4c00*/  LDG.E.U8 R109, desc[UR12][R12.64] ;  /* 0x0000000c0c6d7981 */ /* 0x000ee2000c1e1100 */
[----:B------:R-:W-:-:S03]  /*4c10*/  IADD3 R150, P2, PT, R7, R74, RZ ;  /* 0x0000004a07967210 */ /* 0x000fc60007f5e0ff */
[----:B------:R-:W3:Y:S04]  /*4c20*/  LDG.E.U8 R108, desc[UR12][R12.64+0x40] ;  /* 0x0000400c0c6c7981 */ /* 0x000ee8000c1e1100 */
[----:B------:R-:W3:Y:S04]  /*4c30*/  LDG.E.U8 R107, desc[UR12][R12.64+0x80] ;  /* 0x0000800c0c6b7981 */ /* 0x000ee8000c1e1100 */
[----:B------:R-:W3:Y:S04]  /*4c40*/  LDG.E.U8 R106, desc[UR12][R12.64+0xc0] ;  /* 0x0000c00c0c6a7981 */ /* 0x000ee8000c1e1100 */
[----:B------:R-:W3:Y:S04]  /*4c50*/  LDG.E.U8 R219, desc[UR12][R12.64+0x20] ;  /* 0x0000200c0cdb7981 */ /* 0x000ee8000c1e1100 */
[----:B------:R-:W3:Y:S01]  /*4c60*/  LDG.E.U8 R222, desc[UR12][R12.64+0xe0] ;  /* 0x0000e00c0cde7981 */ /* 0x000ee2000c1e1100 */
[----:B------:R-:W-:-:S03]  /*4c70*/  IMAD.X R141, RZ, RZ, R67, P3 ;  /* 0x000000ffff8d7224 */ /* 0x000fc600018e0643 */
[----:B------:R-:W3:Y:S04]  /*4c80*/  LDG.E.U8 R105, desc[UR12][R130.64] ;  /* 0x0000000c82697981 */ /* 0x000ee8000c1e1100 */
[----:B------:R-:W3:Y:S04]  /*4c90*/  LDG.E.U8 R104, desc[UR12][R130.64+0x40] ;  /* 0x0000400c82687981 */ /* 0x000ee8000c1e1100 */
[----:B------:R-:W3:Y:S04]  /*4ca0*/  LDG.E.U8 R103, desc[UR12][R130.64+0x80] ;  /* 0x0000800c82677981 */ /* 0x000ee8000c1e1100 */
[----:B------:R-:W3:Y:S04]  /*4cb0*/  LDG.E.U8 R102, desc[UR12][R130.64+0xc0] ;  /* 0x0000c00c82667981 */ /* 0x000ee8000c1e1100 */
[----:B------:R-:W3:Y:S04]  /*4cc0*/  LDG.E.U8 R221, desc[UR12][R130.64+0x20] ;  /* 0x0000200c82dd7981 */ /* 0x000ee8000c1e1100 */
        /* <DEDUP_REMOVED lines=14> */
[----:B------:R-:W3:Y:S01]  /*4db0*/  LDG.E.U8 R228, desc[UR12][R126.64+0xe0] ;  /* 0x0000e00c7ee47981 */ /* 0x000ee2000c1e1100 */
[----:B------:R-:W-:-:S03]  /*4dc0*/  IMAD.X R153, RZ, RZ, R77, P0 ;  /* 0x000000ffff997224 */ /* 0x000fc600000e064d */
[----:B------:R-:W3:Y:S01]  /*4dd0*/  LDG.E.U8 R93, desc[UR12][R124.64] ;  /* 0x0000000c7c5d7981 */ /* 0x000ee2000c1e1100 */
[----:B------:R-:W-:-:S03]  /*4de0*/  IADD3.X R151, PT, PT, RZ, R75, RZ, P2, !PT ;  /* 0x0000004bff977210 */ /* 0x000fc600017fe4ff */
        /* <DEDUP_REMOVED lines=19> */
[----:B------:R-:W-:-:S03]  /*4f20*/  IMAD.X R155, RZ, RZ, R65, P4 ;  /* 0x000000ffff9b7224 */ /* 0x000fc600020e0641 */
        /* <DEDUP_REMOVED lines=10> */
[----:B--2---:R-:W-:Y:S04]  /*4fd0*/  STL [R1+0x654], R190 ;  /* 0x000654be01007387 */ /* 0x004fe80000100800 */
        /* <DEDUP_REMOVED lines=8> */
[----:B------:R2:W-:Y:S01]  /*5060*/  STL [R1+0x678], R181 ;  /* 0x000678b501007387 */ /* 0x0005e20000100800 */
[----:B0-----:R-:W-:-:S03]  /*5070*/  IMAD.MOV.U32 R184, RZ, RZ, R200 ;  /* 0x000000ffffb87224 */ /* 0x001fc600078e00c8 */
[----:B------:R0:W-:Y:S01]  /*5080*/  STL [R1+0x67c], R180 ;  /* 0x00067cb401007387 */ /* 0x0001e20000100800 */
[----:B-1----:R-:W-:-:S03]  /*5090*/  IMAD.MOV.U32 R182, RZ, RZ, R198 ;  /* 0x000000ffffb67224 */ /* 0x002fc600078e00c6 */
[----:B------:R1:W-:Y:S01]  /*50a0*/  STL [R1+0x680], R179 ;  /* 0x000680b301007387 */ /* 0x0003e20000100800 */
[----:B------:R-:W-:Y:S02]  /*50b0*/  IMAD.MOV.U32 R186, RZ, RZ, R202 ;  /* 0x000000ffffba7224 */ /* 0x000fe400078e00ca */
[----:B--2---:R-:W-:Y:S01]  /*50c0*/  IMAD.MOV.U32 R181, RZ, RZ, R197 ;  /* 0x000000ffffb57224 */ /* 0x004fe200078e00c5 */
[----:B------:R-:W2:Y:S01]  /*50d0*/  LDG.E.U8 R198, desc[UR12][R40.64+0xe0] ;  /* 0x0000e00c28c67981 */ /* 0x000ea2000c1e1100 */
[----:B0-----:R-:W-:-:S03]  /*50e0*/  IMAD.MOV.U32 R180, RZ, RZ, R196 ;  /* 0x000000ffffb47224 */ /* 0x001fc600078e00c4 */
[----:B------:R-:W2:Y:S01]  /*50f0*/  LDG.E.U8 R196, desc[UR12][R42.64+0xe0] ;  /* 0x0000e00c2ac47981 */ /* 0x000ea2000c1e1100 */
[----:B-1----:R-:W-:-:S03]  /*5100*/  IMAD.MOV.U32 R179, RZ, RZ, R195 ;  /* 0x000000ffffb37224 */ /* 0x002fc600078e00c3 */
[----:B------:R-:W2:Y:S01]  /*5110*/  LDG.E.U8 R195, desc[UR12][R40.64+0x20] ;  /* 0x0000200c28c37981 */ /* 0x000ea2000c1e1100 */
[----:B------:R-:W-:Y:S02]  /*5120*/  IMAD.MOV.U32 R183, RZ, RZ, R199 ;  /* 0x000000ffffb77224 */ /* 0x000fe400078e00c7 */
[----:B------:R-:W-:Y:S01]  /*5130*/  IMAD.MOV.U32 R188, RZ, RZ, R204 ;  /* 0x000000ffffbc7224 */ /* 0x000fe200078e00cc */
[----:B------:R-:W2:Y:S01]  /*5140*/  LDG.E.U8 R197, desc[UR12][R48.64+0x20] ;  /* 0x0000200c30c57981 */ /* 0x000ea2000c1e1100 */
[----:B------:R-:W-:-:S03]  /*5150*/  IMAD.MOV.U32 R185, RZ, RZ, R201 ;  /* 0x000000ffffb97224 */ /* 0x000fc600078e00c9 */
[----:B------:R-:W2:Y:S01]  /*5160*/  LDG.E.U8 R43, desc[UR12][R40.64+0x60] ;  /* 0x0000600c282b7981 */ /* 0x000ea2000c1e1100 */
[----:B------:R-:W-:-:S03]  /*5170*/  IMAD.MOV.U32 R190, RZ, RZ, R206 ;  /* 0x000000ffffbe7224 */ /* 0x000fc600078e00ce */
[----:B------:R-:W2:Y:S01]  /*5180*/  LDG.E.U8 R42, desc[UR12][R40.64+0xa0] ;  /* 0x0000a00c282a7981 */ /* 0x000ea2000c1e1100 */
[----:B------:R-:W-:-:S03]  /*5190*/  IMAD.MOV.U32 R187, RZ, RZ, R203 ;  /* 0x000000ffffbb7224 */ /* 0x000fc600078e00cb */
[----:B------:R-:W2:Y:S01]  /*51a0*/  LDG.E.U8 R200, desc[UR12][R48.64+0xe0] ;  /* 0x0000e00c30c87981 */ /* 0x000ea2000c1e1100 */
[----:B------:R-:W-:-:S03]  /*51b0*/  IMAD.MOV.U32 R189, RZ, RZ, R205 ;  /* 0x000000ffffbd7224 */ /* 0x000fc600078e00cd */
        /* <DEDUP_REMOVED lines=91> */
[----:B------:R-:W-:Y:S04]  /*5770*/  STL [R1+0x684], R178 ;  /* 0x000684b201007387 */ /* 0x000fe80000100800 */
        /* <DEDUP_REMOVED lines=8> */
[----:B------:R0:W-:Y:S04]  /*5800*/  STL [R1+0x688], R177 ;  /* 0x000688b101007387 */ /* 0x0001e80000100800 */
        /* <DEDUP_REMOVED lines=13> */
[----:B0-----:R-:W2:Y:S04]  /*58e0*/  LDL.LU R177, [R1+0x90] ;  /* 0x0000900001b17983 */ /* 0x001ea80000300800 */
[----:B------:R-:W3:Y:S04]  /*58f0*/  LDL.LU R178, [R1+0x8c] ;  /* 0x00008c0001b27983 */ /* 0x000ee80000300800 */
[----:B------:R0:W4:Y:S04]  /*5900*/  LDG.E.U8 R154, desc[UR12][R154.64+0xe0] ;  /* 0x0000e00c9a9a7981 */ /* 0x000128000c1e1100 */
[----:B------:R1:W-:Y:S04]  /*5910*/  STS.U8 [R15+UR10+0x4800], R179 ;  /* 0x004800b30f007988 */ /* 0x0003e8000800000a */
[----:B------:R0:W-:Y:S04]  /*5920*/  STS.U8 [R15+UR10+0x4840], R180 ;  /* 0x004840b40f007988 */ /* 0x0001e8000800000a */
[----:B------:R5:W-:Y:S04]  /*5930*/  STS.U8 [R15+UR10+0x4a40], R181 ;  /* 0x004a40b50f007988 */ /* 0x000be8000800000a */
[----:B-1----:R-:W4:Y:S04]  /*5940*/  LDL.LU R179, [R1+0x88] ;  /* 0x0000880001b37983 */ /* 0x002f280000300800 */
[----:B0-----:R-:W4:Y:S04]  /*5950*/  LDL.LU R180, [R1+0x84] ;  /* 0x0000840001b47983 */ /* 0x001f280000300800 */
[----:B------:R0:W-:Y:S04]  /*5960*/  STS.U8 [R15+UR10+0x4a00], R182 ;  /* 0x004a00b60f007988 */ /* 0x0001e8000800000a */
[----:B-----5:R-:W5:Y:S04]  /*5970*/  LDL.LU R181, [R1+0x80] ;  /* 0x0000800001b57983 */ /* 0x020f680000300800 */
[----:B------:R1:W-:Y:S04]  /*5980*/  STS.U8 [R15+UR10+0x4c00], R183 ;  /* 0x004c00b70f007988 */ /* 0x0003e8000800000a */
[----:B0-----:R-:W5:Y:S04]  /*5990*/  LDL.LU R182, [R1+0x7c] ;  /* 0x00007c0001b67983 */ /* 0x001f680000300800 */
[----:B------:R0:W-:Y:S04]  /*59a0*/  STS.U8 [R15+UR10+0x4c40], R184 ;  /* 0x004c40b80f007988 */ /* 0x0001e8000800000a */
[----:B-1----:R-:W5:Y:S04]  /*59b0*/  LDL.LU R183, [R1+0x78] ;  /* 0x0000780001b77983 */ /* 0x002f680000300800 */
        /* <DEDUP_REMOVED lines=27> */
[----:B-1----:R-:W5:Y:S01]  /*5b70*/  LDL.LU R37, [R1+0x40] ;  /* 0x0000400001257983 */ /* 0x002f620000300800 */
[----:B------:R-:W-:-:S03]  /*5b80*/  IMAD.MOV.U32 R155, RZ, RZ, R22 ;  /* 0x000000ffff9b7224 */ /* 0x000fc600078e0016 */
        /* <DEDUP_REMOVED lines=8> */
[----:B-1----:R-:W5:Y:S04]  /*5c10*/  LDL.LU R39, [R1+0x30] ;  /* 0x0000300001277983 */ /* 0x002f680000300800 */
[----:B------:R-:W5:Y:S04]  /*5c20*/  LDL.LU R22, [R1+0x2c] ;  /* 0x00002c0001167983 */ /* 0x000f680000300800 */
[----:B0-----:R-:W5:Y:S04]  /*5c30*/  LDL.LU R6, [R1+0x28] ;  /* 0x0000280001067983 */ /* 0x001f680000300800 */
[----:B------:R-:W5:Y:S04]  /*5c40*/  LDL.LU R119, [R1+0x24] ;  /* 0x0000240001777983 */ /* 0x000f680000300800 */
[----:B------:R0:W-:Y:S04]  /*5c50*/  STS.U8 [R15+UR10+0x6000], R155 ;  /* 0x0060009b0f007988 */ /* 0x0001e8000800000a */
[----:B------:R1:W-:Y:S04]  /*5c60*/  STS.U8 [R15+UR10+0x6040], R176 ;  /* 0x006040b00f007988 */ /* 0x0003e8000800000a */
[----:B0-----:R-:W5:Y:S04]  /*5c70*/  LDL.LU R155, [R1+0x1c] ;  /* 0x00001c00019b7983 */ /* 0x001f680000300800 */
[----:B-1----:R-:W5:Y:S04]  /*5c80*/  LDL.LU R176, [R1+0x68c] ;  /* 0x00068c0001b07983 */ /* 0x002f680000300800 */
[----:B--2---:R0:W-:Y:S04]  /*5c90*/  STS.U8 [R15+UR10+0x6240], R177 ;  /* 0x006240b10f007988 */ /* 0x0041e8000800000a */
[----:B---3--:R1:W-:Y:S04]  /*5ca0*/  STS.U8 [R15+UR10+0x6200], R178 ;  /* 0x006200b20f007988 */ /* 0x0083e8000800000a */
[----:B0-----:R-:W2:Y:S04]  /*5cb0*/  LDL.LU R177, [R1+0x688] ;  /* 0x0006880001b17983 */ /* 0x001ea80000300800 */
[----:B-1----:R-:W3:Y:S04]  /*5cc0*/  LDL.LU R178, [R1+0x684] ;  /* 0x0006840001b27983 */ /* 0x002ee80000300800 */
[----:B----4-:R0:W-:Y:S04]  /*5cd0*/  STS.U8 [R15+UR10+0x6400], R179 ;  /* 0x006400b30f007988 */ /* 0x0101e8000800000a */
[----:B------:R1:W-:Y:S04]  /*5ce0*/  STS.U8 [R15+UR10+0x6440], R180 ;  /* 0x006440b40f007988 */ /* 0x0003e8000800000a */
[----:B0-----:R-:W4:Y:S04]  /*5cf0*/  LDL.LU R179, [R1+0x680] ;  /* 0x0006800001b37983 */ /* 0x001f280000300800 */
[----:B-1----:R-:W2:Y:S04]  /*5d00*/  LDL.LU R180, [R1+0x67c] ;  /* 0x00067c0001b47983 */ /* 0x002ea80000300800 */
[----:B-----5:R0:W-:Y:S04]  /*5d10*/  STS.U8 [R15+UR10+0x6640], R181 ;  /* 0x006640b50f007988 */ /* 0x0201e8000800000a */
[----:B------:R1:W-:Y:S04]  /*5d20*/  STS.U8 [R15+UR10+0x6600], R182 ;  /* 0x006600b60f007988 */ /* 0x0003e8000800000a */
[----:B0-----:R-:W5:Y:S04]  /*5d30*/  LDL.LU R181, [R1+0x678] ;  /* 0x0006780001b57983 */ /* 0x001f680000300800 */
[----:B-1----:R-:W2:Y:S04]  /*5d40*/  LDL.LU R182, [R1+0x674] ;  /* 0x0006740001b67983 */ /* 0x002ea80000300800 */
[----:B------:R0:W-:Y:S04]  /*5d50*/  STS.U8 [R15+UR10+0x6800], R183 ;  /* 0x006800b70f007988 */ /* 0x0001e8000800000a */
[----:B------:R1:W-:Y:S04]  /*5d60*/  STS.U8 [R15+UR10+0x6840], R184 ;  /* 0x006840b80f007988 */ /* 0x0003e8000800000a */
[----:B------:R1:W-:Y:S04]  /*5d70*/  STS.U8 [R15+UR10+0x6a40], R185 ;  /* 0x006a40b90f007988 */ /* 0x0003e8000800000a */
[----:B0-----:R-:W2:Y:S04]  /*5d80*/  LDL.LU R183, [R1+0x670] ;  /* 0x0006700001b77983 */ /* 0x001ea80000300800 */
[----:B-1----:R-:W2:Y:S04]  /*5d90*/  LDL.LU R184, [R1+0x66c] ;  /* 0x00066c0001b87983 */ /* 0x002ea80000300800 */
[----:B------:R-:W2:Y:S04]  /*5da0*/  LDL.LU R185, [R1+0x668] ;  /* 0x0006680001b97983 */ /* 0x000ea80000300800 */
        /* <DEDUP_REMOVED lines=37> */
[----:B0-----:R-:W2:Y:S04]  /*6000*/  LDL.LU R119, [R1+0x61c] ;  /* 0x00061c0001777983 */ /* 0x001ea80000300800 */
[----:B--2---:R0:W-:Y:S04]  /*6010*/  STS.U8 [R15+UR10+0x7e40], R119 ;  /* 0x007e40770f007988 */ /* 0x0041e8000800000a */
[----:B0-----:R-:W2:Y:S04]  /*6020*/  LDL.LU R119, [R1+0x618] ;  /* 0x0006180001777983 */ /* 0x001ea80000300800 */
[----:B------:R0:W-:Y:S04]  /*6030*/  STS.U8 [R15+UR10+0x7e00], R155 ;  /* 0x007e009b0f007988 */ /* 0x0001e8000800000a */
[----:B0-----:R-:W3:Y:S04]  /*6040*/  LDL.LU R155, [R1] ;  /* 0x00000000019b7983 */ /* 0x001ee80000300800 */
[----:B--2---:R0:W-:Y:S04]  /*6050*/  STS.U8 [R119+UR10+0x8000], R22 ;  /* 0x0080001677007988 */ /* 0x0041e8000800000a */
[----:B------:R1:W-:Y:S04]  /*6060*/  STS.U8 [R119+UR10+0x8040], R30 ;  /* 0x0080401e77007988 */ /* 0x0003e8000800000a */
[----:B------:R2:W-:Y:S04]  /*6070*/  STS.U8 [R119+UR10+0xc000], R34 ;  /* 0x00c0002277007988 */ /* 0x0005e8000800000a */
[----:B0-----:R-:W4:Y:S04]  /*6080*/  LDL.LU R22, [R1+0x8] ;  /* 0x0000080001167983 */ /* 0x001f280000300800 */
[----:B-1----:R-:W5:Y:S04]  /*6090*/  LDL.LU R30, [R1+0x10] ;  /* 0x00001000011e7983 */ /* 0x002f680000300800 */
[----:B--2---:R-:W2:Y:S04]  /*60a0*/  LDL.LU R34, [R1+0x18] ;  /* 0x0000180001227983 */ /* 0x004ea80000300800 */
[----:B---3--:R0:W-:Y:S02]  /*60b0*/  STS.U8 [R119+UR10+0xfe00], R155 ;  /* 0x00fe009b77007988 */ /* 0x0081e4000800000a */
[----:B0-----:R-:W0:Y:S02]  /*60c0*/  S2R R155, SR_TID.X ;  /* 0x00000000009b7919 */ /* 0x001e240000002100 */
[----:B----4-:R-:W-:Y:S04]  /*60d0*/  STS.U8 [R119+UR10+0xfe40], R22 ;  /* 0x00fe401677007988 */ /* 0x010fe8000800000a */
[----:B-----5:R-:W-:Y:S04]  /*60e0*/  STS.U8 [R119+UR10+0xbe00], R30 ;  /* 0x00be001e77007988 */ /* 0x020fe8000800000a */
[----:B--2---:R1:W-:Y:S04]  /*60f0*/  STS.U8 [R119+UR10+0xbe40], R34 ;  /* 0x00be402277007988 */ /* 0x0043e8000800000a */
[----:B-1----:R-:W2:Y:S04]  /*6100*/  LDL.LU R34, [R1+0x14] ;  /* 0x0000140001227983 */ /* 0x002ea80000300800 */
[----:B------:R-:W3:Y:S04]  /*6110*/  LDL.LU R30, [R1+0xc] ;  /* 0x00000c00011e7983 */ /* 0x000ee80000300800 */
[----:B------:R-:W4:Y:S01]  /*6120*/  LDL.LU R22, [R1+0x4] ;  /* 0x0000040001167983 */ /* 0x000f220000300800 */
[----:B0-----:R-:W-:Y:S01]  /*6130*/  LOP3.LUT P2, RZ, R155, 0x7f, RZ, 0xc0, !PT ;  /* 0x0000007f9bff7812 */ /* 0x001fe2000784c0ff */
[----:B------:R-:W-:-:S12]  /*6140*/  UMOV UR4, 0x1 ;  /* 0x0000000100047882 */ /* 0x000fd80000000000 */
[----:B------:R-:W-:-:S05]  /*6150*/  VOTEU.ALL UP0, P2 ;  /* 0x0000000000ff7886 */ /* 0x000fca0001000000 */
[----:B------:R-:W-:-:S04]  /*6160*/  @!UP0 UIADD3 UR4, UPT, UPT, -UR4, 0x100000, URZ ;  /* 0x0010000004048890 */ /* 0x000fc8000fffe1ff */
[----:B------:R-:W-:Y:S02]  /*6170*/  @!UP0 USHF.L.U32 UR5, UR4, 0xb, URZ ;  /* 0x0000000b04058899 */ /* 0x000fe400080006ff */
[----:B------:R-:W-:Y:S01]  /*6180*/  @!UP0 USHF.L.U32 UR4, UR4, 0x1, URZ ;  /* 0x0000000104048899 */ /* 0x000fe200080006ff */
[----:B------:R-:W-:Y:S01]  /*6190*/  STS.U8 [R119+UR10+0xc040], R35 ;  /* 0x00c0402377007988 */ /* 0x000fe2000800000a */
[----:B------:R-:W-:-:S03]  /*61a0*/  VOTEU.ALL UP1, P2 ;  /* 0x0000000000ff7886 */ /* 0x000fc60001020000 */
        /* <DEDUP_REMOVED lines=244> */
[----:B--2---:R1:W-:Y:S04]  /*70f0*/  STS.U8 [R15+UR10+0xbe40], R34 ;  /* 0x00be40220f007988 */ /* 0x0043e8000800000a */
[----:B---3--:R1:W-:Y:S04]  /*7100*/  STS.U8 [R15+UR10+0xbe00], R30 ;  /* 0x00be001e0f007988 */ /* 0x0083e8000800000a */
[----:B----4-:R1:W-:Y:S04]  /*7110*/  STS.U8 [R15+UR10+0xfe40], R22 ;  /* 0x00fe40160f007988 */ /* 0x0103e8000800000a */
[----:B------:R1:W-:Y:S01]  /*7120*/  STS.U8 [R15+UR10+0xfe00], R6 ;  /* 0x00fe00060f007988 */ /* 0x0003e2000800000a */
[----:B------:R2:W-:Y:S06]  /*7130*/  MEMBAR.ALL.CTA ;  /* 0x0000000000007992 */ /* 0x0005ec0000008000 */
[----:B--2---:R-:W-:Y:S04]  /*7140*/  FENCE.VIEW.ASYNC.S ;  /* 0x00000000000073c6 */ /* 0x004fe80000000000 */
[----:B------:R-:W2:Y:S02]  /*7150*/  FENCE.VIEW.ASYNC.S ;  /* 0x00000000000073c6 */ /* 0x000ea40000000000 */
[----:B--2---:R1:W2:Y:S01]  /*7160*/  @!UP1 SYNCS.EXCH.64 URZ, [UR10+0x10000], UR4 ;  /* 0x010000040aff95b2 */ /* 0x0042a20008000100 */
[----:B------:R-:W-:Y:S01]  /*7170*/  UISETP.NE.U32.AND UP0, UPT, UR7, URZ, UPT ;  /* 0x000000ff0700728c */ /* 0x000fe2000bf05070 */
[----:B0-----:R-:W-:Y:S01]  /*7180*/  LOP3.LUT R0, R155, 0x7f, RZ, 0xc0, !PT ;  /* 0x0000007f9b007812 */ /* 0x001fe200078ec0ff */
[----:B--2---:R-:W-:Y:S07]  /*7190*/  BAR.SYNC.DEFER_BLOCKING 0x0 ;  /* 0x0000000000007b1d */ /* 0x004fee0000010000 */
[----:B-1----:R-:W-:Y:S05]  /*71a0*/  BRA.U UP0, `(.L_x_6) ;  /* 0x0000000100cc7547 */ /* 0x002fea000b800000 */
[----:B------:R-:W-:Y:S02]  /*71b0*/  USHF.R.U32.HI UR8, URZ, 0x4, UR10 ;  /* 0x00000004ff087899 */ /* 0x000fe4000801160a */
[----:B------:R-:W-:Y:S02]  /*71c0*/  UIADD3 UR9, UPT, UPT, UR10, 0x8000, URZ ;  /* 0x000080000a097890 */ /* 0x000fe4000fffe0ff */
[----:B------:R-:W-:Y:S02]  /*71d0*/  USGXT.U32 UR8, UR8, 0xe ;  /* 0x0000000e0808789a */ /* 0x000fe40008000000 */
[----:B------:R-:W-:Y:S02]  /*71e0*/  USHF.R.U32.HI UR9, URZ, 0x4, UR9 ;  /* 0x00000004ff097899 */ /* 0x000fe40008011609 */
[----:B------:R-:W-:Y:S02]  /*71f0*/  UIADD3 UR32, UP0, UPT, UR8, 0x2, URZ ;  /* 0x0000000208207890 */ /* 0x000fe4000ff1e0ff */
[----:B------:R-:W-:Y:S01]  /*7200*/  USGXT.U32 UR9, UR9, 0xe ;  /* 0x0000000e0909789a */ /* 0x000fe20008000000 */
[----:B------:R-:W-:Y:S01]  /*7210*/  UMOV UR4, URZ ;  /* 0x000000ff00047c82 */ /* 0x000fe20008000000 */
[----:B------:R-:W-:Y:S01]  /*7220*/  UMOV UR5, URZ ;  /* 0x000000ff00057c82 */ /* 0x000fe20008000000 */
[----:B------:R-:W-:-:S02]  /*7230*/  UIADD3.X UR33, UPT, UPT, UR4, 0x40004040, URZ, UP0, !UPT ;  /* 0x4000404004217890 */ /* 0x000fc400087fe4ff */
[----:B------:R-:W-:Y:S02]  /*7240*/  UIADD3 UR34, UP0, UPT, UR9, 0x4000100, URZ ;  /* 0x0400010009227890 */ /* 0x000fe4000ff1e0ff */
[----:B------:R-:W-:Y:S02]  /*7250*/  ULOP3.LUT UR4, UR9, 0x4000000, URZ, 0xfc, !UPT ;  /* 0x0400000009047892 */ /* 0x000fe4000f8efcff */
[----:B------:R-:W-:Y:S02]  /*7260*/  UIADD3.X UR35, UPT, UPT, UR5, 0x40004040, URZ, UP0, !UPT ;  /* 0x4000404005237890 */ /* 0x000fe400087fe4ff */
[----:B------:R-:W-:Y:S02]  /*7270*/  UIADD3.64 UR14, UPT, UPT, UR32, 0x2, URZ ;  /* 0x00000002200e7897 */ /* 0x000fe4000fffe0ff */
[----:B------:R-:W-:Y:S02]  /*7280*/  UIADD3.64 UR16, UPT, UPT, UR34, 0x100, URZ ;  /* 0x0000010022107897 */ /* 0x000fe4000fffe0ff */
[----:B------:R-:W-:-:S02]  /*7290*/  UIADD3.64 UR18, UPT, UPT, UR32, 0x4, URZ ;  /* 0x0000000420127897 */ /* 0x000fc4000fffe0ff */
[----:B------:R-:W-:Y:S02]  /*72a0*/  UIADD3.64 UR20, UPT, UPT, UR34, 0x200, URZ ;  /* 0x0000020022147897 */ /* 0x000fe4000fffe0ff */
[----:B------:R-:W-:Y:S02]  /*72b0*/  UIADD3 UR24, UPT, UPT, UR11, 0x100, URZ ;  /* 0x000001000b187890 */ /* 0x000fe4000fffe0ff */
[----:B------:R-:W-:Y:S02]  /*72c0*/  UIADD3.64 UR22, UPT, UPT, UR32, 0x3fe, URZ ;  /* 0x000003fe20167897 */ /* 0x000fe4000fffe0ff */
[----:B------:R-:W-:Y:S02]  /*72d0*/  UIADD3 UR25, UPT, UPT, UR11, 0x100, URZ ;  /* 0x000001000b197890 */ /* 0x000fe4000fffe0ff */
[----:B------:R-:W-:Y:S02]  /*72e0*/  UIADD3.64 UR26, UPT, UPT, UR32, 0x400, URZ ;  /* 0x00000400201a7897 */ /* 0x000fe4000fffe0ff */
[----:B------:R-:W-:-:S02]  /*72f0*/  UIADD3 UR48, UPT, UPT, UR11, 0x100, URZ ;  /* 0x000001000b307890 */ /* 0x000fc4000fffe0ff */
[----:B------:R-:W-:Y:S01]  /*7300*/  UIADD3.64 UR28, UPT, UPT, UR32, 0x402, URZ ;  /* 0x00000402201c7897 */ /* 0x000fe2000fffe0ff */
[----:B------:R-:W-:Y:S01]  /*7310*/  UMOV UR36, 0x0 ;  /* 0x0000000000247882 */ /* 0x000fe20000000000 */
[----:B------:R-:W-:Y:S01]  /*7320*/  UMOV UR37, 0x8410010 ;  /* 0x0841001000257882 */ /* 0x000fe20000000000 */
[----:B------:R-:W-:Y:S01]  /*7330*/  UIADD3 UR49, UPT, UPT, UR11, 0x100, URZ ;  /* 0x000001000b317890 */ /* 0x000fe2000fffe0ff */
[----:B------:R-:W-:Y:S01]  /*7340*/  UMOV UR9, 0x40004040 ;  /* 0x4000404000097882 */ /* 0x000fe20000000000 */
[----:B------:R-:W-:Y:S01]  /*7350*/  UIADD3.64 UR30, UPT, UPT, UR32, 0x404, URZ ;  /* 0x00000404201e7897 */ /* 0x000fe2000fffe0ff */
[----:B------:R-:W-:Y:S01]  /*7360*/  UMOV UR5, 0x40004040 ;  /* 0x4000404000057882 */ /* 0x000fe20000000000 */
[----:B------:R-:W-:Y:S01]  /*7370*/  UMOV UR38, 0x0 ;  /* 0x0000000000267882 */ /* 0x000fe20000000000 */
[----:B------:R-:W-:Y:S01]  /*7380*/  UMOV UR39, 0x8410010 ;  /* 0x0841001000277882 */ /* 0x000fe20000000000 */
[----:B------:R-:W-:Y:S01]  /*7390*/  UMOV UR40, 0x0 ;  /* 0x0000000000287882 */ /* 0x000fe20000000000 */
[----:B------:R-:W-:Y:S01]  /*73a0*/  UMOV UR41, 0x8410010 ;  /* 0x0841001000297882 */ /* 0x000fe20000000000 */
[----:B------:R0:W-:Y:S01]  /*73b0*/  UTCQMMA gdesc[UR8], gdesc[UR4], tmem[UR11], tmem[UR36], idesc[UR37], !UPT ;  /* 0x00ff2404080075ea */ /* 0x0001e2000f80030b */
[----:B------:R-:W-:Y:S01]  /*73c0*/  UMOV UR42, 0x0 ;  /* 0x00000000002a7882 */ /* 0x000fe20000000000 */
[----:B------:R-:W-:Y:S01]  /*73d0*/  UMOV UR43, 0x8410010 ;  /* 0x08410010002b7882 */ /* 0x000fe20000000000 */
[----:B------:R0:W-:Y:S01]  /*73e0*/  UTCQMMA gdesc[UR32], gdesc[UR34], tmem[UR11], tmem[UR38], idesc[UR39], UPT ;  /* 0x00ff2622200075ea */ /* 0x0001e2000b80030b */
        /* <DEDUP_REMOVED lines=8> */
[----:B------:R0:W-:Y:S01]  /*7470*/  UTCQMMA gdesc[UR22], gdesc[UR4], tmem[UR24], tmem[UR44], idesc[UR45], !UPT ;  /* 0x00ff2c04160075ea */ /* 0x0001e2000f800318 */
[----:B------:R-:W-:Y:S01]  /*7480*/  UMOV UR52, 0x0 ;  /* 0x0000000000347882 */ /* 0x000fe20000000000 */
[----:B------:R-:W-:Y:S01]  /*7490*/  UMOV UR53, 0x8410010 ;  /* 0x0841001000357882 */ /* 0x000fe20000000000 */
[----:B------:R0:W-:Y:S01]  /*74a0*/  UTCQMMA gdesc[UR26], gdesc[UR34], tmem[UR25], tmem[UR46], idesc[UR47], UPT ;  /* 0x00ff2e221a0075ea */ /* 0x0001e2000b800319 */
[----:B------:R0:W-:Y:S01]  /*74b0*/  UTCQMMA gdesc[UR28], gdesc[UR16], tmem[UR48], tmem[UR50], idesc[UR51], UPT ;  /* 0x00ff32101c0075ea */ /* 0x0001e2000b800330 */
[----:B------:R0:W-:Y:S01]  /*74c0*/  UTCQMMA gdesc[UR30], gdesc[UR20], tmem[UR49], tmem[UR52], idesc[UR53], UPT ;  /* 0x00ff34141e0075ea */ /* 0x0001e2000b800331 */
[----:B------:R-:W-:Y:S01]  /*74d0*/  NOP ;  /* 0x0000000000007918 */ /* 0x000fe20000000000 */
.L_x_6:
[----:B------:R-:W-:Y:S01]  /*74e0*/  ELECT P0, URZ, PT ;  /* 0x0000000000ff782f */ /* 0x000fe20003800000 */
[----:B0-----:R-:W-:-:S03]  /*74f0*/  UIADD3 UR4, UPT, UPT, UR10, 0x10000, URZ ;  /* 0x000100000a047890 */ /* 0x001fc6000fffe0ff */
[----:B------:R-:W-:Y:S01]  /*7500*/  ISETP.LT.U32.AND P0, PT, R0, 0x20, P0 ;  /* 0x000000200000780c */ /* 0x000fe20000701070 */
[----:B------:R-:W-:-:S12]  /*7510*/  UMOV UR5, URZ ;  /* 0x000000ff00057c82 */ /* 0x000fd80008000000 */
[----:B------:R-:W-:Y:S01]  /*7520*/  VOTEU.ANY UP0, P0 ;  /* 0x0000000000ff7886 */ /* 0x000fe20000000100 */
[----:B------:R-:W-:-:S04]  /*7530*/  VOTEU.ANY UP1, P0 ;  /* 0x0000000000ff7886 */ /* 0x000fc80000020100 */
[----:B------:R-:W-:Y:S01]  /*7540*/  @UP0 UMOV UR5, UR4 ;  /* 0x0000000400050c82 */ /* 0x000fe20008000000 */
[----:B------:R-:W-:Y:S01]  /*7550*/  USHF.L.U32 UR4, UR7, 0x15, URZ ;  /* 0x0000001507047899 */ /* 0x000fe200080006ff */
[----:B------:R0:W-:Y:S01]  /*7560*/  @UP1 UTCBAR [UR5], URZ ;  /* 0x000000ff050013e9 */ /* 0x0001e200080000ff */
[----:B------:R-:W-:Y:S02]  /*7570*/  BAR.SYNC.DEFER_BLOCKING 0x0 ;  /* 0x0000000000007b1d */ /* 0x000fe40000010000 */
[----:B------:R-:W-:-:S04]  /*7580*/  ULOP3.LUT UR4, UR4, 0x600000, URZ, 0xc0, !UPT ;  /* 0x0060000004047892 */ /* 0x000fc8000f8ec0ff */
[----:B------:R-:W-:Y:S01]  /*7590*/  UIADD3 UR4, UPT, UPT, UR11, UR4, URZ ;  /* 0x000000040b047290 */ /* 0x000fe2000fffe0ff */
[----:B------:R-:W1:Y:S02]  /*75a0*/  SYNCS.PHASECHK.TRANS64.TRYWAIT P0, [UR10+0x10000], RZ ;  /* 0x010000ffff0075a7 */ /* 0x000e64000800110a */
[----:B01----:R-:W-:Y:S09]  /*75b0*/  @!P0 BRA `(.L_x_7) ;  /* 0x000000a000a08947 */ /* 0x003ff20003800000 */
.L_x_11:
[----:B------:R-:W-:Y:S06]  /*75c0*/  BAR.SYNC.DEFER_BLOCKING 0x0 ;  /* 0x0000000000007b1d */ /* 0x000fec0000010000 */
[----:B------:R-:W0:Y:S01]  /*75d0*/  LDCU.64 UR14, c[0x0][0x390] ;  /* 0x00007200ff0e77ac */ /* 0x000e220008000a00 */
[----:B------:R-:W1:Y:S01]  /*75e0*/  LDTM.x64 R36, tmem[UR4] ;  /* 0x00000004002479ee */ /* 0x000e620008340000 */
[----:B------:R-:W2:Y:S01]  /*75f0*/  S2R R2, SR_TID.X ;  /* 0x0000000000027919 */ /* 0x000ea20000002100 */
[----:B------:R-:W3:Y:S01]  /*7600*/  LDCU.64 UR16, c[0x0][0x390] ;  /* 0x00007200ff1077ac */ /* 0x000ee20008000a00 */
[----:B------:R-:W4:Y:S01]  /*7610*/  LDCU.64 UR8, c[0x0][0x390] ;  /* 0x00007200ff0877ac */ /* 0x000f220008000a00 */
[----:B------:R-:W5:Y:S01]  /*7620*/  LDCU.64 UR20, c[0x0][0x390] ;  /* 0x00007200ff1477ac */ /* 0x000f620008000a00 */
[----:B------:R-:W0:Y:S01]  /*7630*/  LDCU.64 UR22, c[0x0][0x390] ;  /* 0x00007200ff1677ac */ /* 0x000e220008000a00 */
[----:B------:R-:W0:Y:S01]  /*7640*/  @!P2 SYNCS.CCTL.IV [UR10+0x10000] ;  /* 0x01000000ff00a9b1 */ /* 0x000e22000800000a */
[----:B------:R-:W0:Y:S01]  /*7650*/  LDCU.64 UR18, c[0x0][0x390] ;  /* 0x00007200ff1277ac */ /* 0x000e220008000a00 */
[----:B------:R-:W0:Y:S01]  /*7660*/  LDCU.64 UR26, c[0x0][0x390] ;  /* 0x00007200ff1a77ac */ /* 0x000e220008000a00 */
[----:B-1----:R-:W-:Y:S01]  /*7670*/  STL.64 [R1+0x3e0], R68 ;  /* 0x0003e04401007387 */ /* 0x002fe20000100a00 */
[----:B------:R-:W-:Y:S01]  /*7680*/  IMAD.MOV.U32 R35, RZ, RZ, R36 ;  /* 0x000000ffff237224 */ /* 0x000fe200078e0024 */
[----:B------:R-:W-:Y:S01]  /*7690*/  MOV R19, R52 ;  /* 0x0000003400137202 */ /* 0x000fe20000000f00 */
[----:B------:R-:W-:Y:S01]  /*76a0*/  IMAD.MOV.U32 R34, RZ, RZ, R37 ;  /* 0x000000ffff227224 */ /* 0x000fe200078e0025 */
[----:B------:R-:W-:Y:S01]  /*76b0*/  STL.64 [R1+0x3e8], R70 ;  /* 0x0003e84601007387 */ /* 0x000fe20000100a00 */
[----:B------:R-:W-:Y:S01]  /*76c0*/  IMAD.MOV.U32 R33, RZ, RZ, R38 ;  /* 0x000000ffff217224 */ /* 0x000fe200078e0026 */
[----:B------:R-:W1:Y:S01]  /*76d0*/  LDCU.64 UR28, c[0x0][0x390] ;  /* 0x00007200ff1c77ac */ /* 0x000e620008000a00 */
[----:B------:R-:W-:Y:S01]  /*76e0*/  IMAD.MOV.U32 R32, RZ, RZ, R39 ;  /* 0x000000ffff207224 */ /* 0x000fe200078e0027 */
[----:B------:R-:W-:Y:S01]  /*76f0*/  STL.64 [R1+0x3f0], R72 ;  /* 0x0003f04801007387 */ /* 0x000fe20000100a00 */
[----:B------:R-:W-:Y:S01]  /*7700*/  IMAD.MOV.U32 R31, RZ, RZ, R40 ;  /* 0x000000ffff1f7224 */ /* 0x000fe200078e0028 */
[----:B--2---:R-:W-:Y:S01]  /*7710*/  LOP3.LUT R3, R2, 0x7, RZ, 0xc0, !PT ;  /* 0x0000000702037812 */ /* 0x004fe200078ec0ff */
[----:B------:R-:W-:Y:S01]  /*7720*/  IMAD.MOV.U32 R30, RZ, RZ, R41 ;  /* 0x000000ffff1e7224 */ /* 0x000fe200078e0029 */
[----:B------:R-:W-:Y:S01]  /*7730*/  STL.64 [R1+0x3f8], R74 ;  /* 0x0003f84a01007387 */ /* 0x000fe20000100a00 */
[----:B------:R-:W-:Y:S01]  /*7740*/  IMAD.MOV.U32 R29, RZ, RZ, R42 ;  /* 0x000000ffff1d7224 */ /* 0x000fe200078e002a */
[----:B------:R-:W2:Y:S01]  /*7750*/  LDCU.64 UR24, c[0x0][0x390] ;  /* 0x00007200ff1877ac */ /* 0x000ea20008000a00 */
[----:B------:R-:W-:Y:S01]  /*7760*/  IMAD.MOV.U32 R28, RZ, RZ, R43 ;  /* 0x000000ffff1c7224 */ /* 0x000fe200078e002b */
[----:B------:R-:W-:Y:S01]  /*7770*/  STL.64 [R1+0x400], R76 ;  /* 0x0004004c01007387 */ /* 0x000fe20000100a00 */
[----:B------:R-:W-:Y:S01]  /*7780*/  IMAD.MOV.U32 R27, RZ, RZ, R44 ;  /* 0x000000ffff1b7224 */ /* 0x000fe200078e002c */
[----:B------:R-:W0:Y:S01]  /*7790*/  LDCU.64 UR32, c[0x0][0x390] ;  /* 0x00007200ff2077ac */ /* 0x000e220008000a00 */
        /* <DEDUP_REMOVED lines=14> */
[----:B------:R-:W-:-:S02]  /*7880*/  IMAD.MOV.U32 R18, RZ, RZ, R53 ;  /* 0x000000ffff127224 */ /* 0x000fc400078e0035 */
[----:B------:R-:W-:Y:S01]  /*7890*/  IMAD.MOV.U32 R17, RZ, RZ, R54 ;  /* 0x000000ffff117224 */ /* 0x000fe200078e0036 */
[----:B------:R-:W-:Y:S01]  /*78a0*/  STL.64 [R1+0x428], R86 ;  /* 0x0004285601007387 */ /* 0x000fe20000100a00 */
[----:B------:R-:W-:Y:S02]  /*78b0*/  IMAD.MOV.U32 R16, RZ, RZ, R55 ;  /* 0x000000ffff107224 */ /* 0x000fe400078e0037 */
[----:B------:R-:W-:Y:S01]  /*78c0*/  IMAD.MOV.U32 R15, RZ, RZ, R56 ;  /* 0x000000ffff0f7224 */ /* 0x000fe200078e0038 */
[----:B------:R-:W-:Y:S01]  /*78d0*/  STL.64 [R1+0x430], R88 ;  /* 0x0004305801007387 */ /* 0x000fe20000100a00 */
[----:B------:R-:W-:Y:S02]  /*78e0*/  IMAD.MOV.U32 R14, RZ, RZ, R57 ;  /* 0x000000ffff0e7224 */ /* 0x000fe400078e0039 */
        /* <DEDUP_REMOVED lines=13> */
[----:B------:R0:W-:Y:S01]  /*79c0*/  STL.64 [R1+0x458], R98 ;  /* 0x0004586201007387 */ /* 0x0001e20000100a00 */
[----:B------:R-:W-:Y:S02]  /*79d0*/  IMAD.MOV.U32 R4, RZ, RZ, R67 ;  /* 0x000000ffff047224 */ /* 0x000fe400078e0043 */
[----:B------:R-:W-:-:S05]  /*79e0*/  IMAD.SHL.U32 R0, R2, 0x10, RZ ;  /* 0x0000001002007824 */ /* 0x000fca00078e00ff */
[----:B------:R-:W-:Y:S01]  /*79f0*/  LOP3.LUT R0, R0, 0x7f0, RZ, 0xc0, !PT ;  /* 0x000007f000007812 */ /* 0x000fe200078ec0ff */
[----:B0-----:R-:W0:Y:S01]  /*7a00*/  LDTM.x64 R36, tmem[UR4+0x40] ;  /* 0x00004004002479ee */ /* 0x001e220008340000 */
[----:B------:R-:W1:Y:S03]  /*7a10*/  LDTM.x64 R100, tmem[UR4+0x80] ;  /* 0x00008004006479ee */ /* 0x000e660008340000 */
[----:B------:R-:W-:-:S05]  /*7a20*/  IMAD R2, R3, 0x800, R0 ;  /* 0x0000080003027824 */ /* 0x000fca00078e0200 */
[C---:B------:R-:W-:Y:S02]  /*7a30*/  LOP3.LUT R247, R2.reuse, 0x20, RZ, 0x3c, !PT ;  /* 0x0000002002f77812 */ /* 0x040fe400078e3cff */
[C---:B------:R-:W-:Y:S02]  /*7a40*/  LOP3.LUT R246, R2.reuse, 0x30, RZ, 0x3c, !PT ;  /* 0x0000003002f67812 */ /* 0x040fe400078e3cff */
[C---:B------:R-:W-:Y:S02]  /*7a50*/  LOP3.LUT R245, R2.reuse, 0x40, RZ, 0x3c, !PT ;  /* 0x0000004002f57812 */ /* 0x040fe400078e3cff */
[C---:B------:R-:W-:Y:S02]  /*7a60*/  LOP3.LUT R244, R2.reuse, 0x60, RZ, 0x3c, !PT ;  /* 0x0000006002f47812 */ /* 0x040fe400078e3cff */
[----:B------:R-:W-:Y:S01]  /*7a70*/  LOP3.LUT R252, R2, 0x70, RZ, 0x3c, !PT ;  /* 0x0000007002fc7812 */ /* 0x000fe200078e3cff */
[----:B0-----:R-:W-:Y:S01]  /*7a80*/  STL.64 [R1+0x270], R36 ;  /* 0x0002702401007387 */ /* 0x001fe20000100a00 */
[----:B------:R-:W-:-:S02]  /*7a90*/  IMAD.MOV.U32 R251, RZ, RZ, R96 ;  /* 0x000000fffffb7224 */ /* 0x000fc400078e0060 */
[----:B------:R-:W-:Y:S01]  /*7aa0*/  IMAD.MOV.U32 R250, RZ, RZ, R97 ;  /* 0x000000fffffa7224 */ /* 0x000fe200078e0061 */
[----:B------:R-:W-:Y:S01]  /*7ab0*/  STL.64 [R1+0x278], R38 ;  /* 0x0002782601007387 */ /* 0x000fe20000100a00 */
[----:B------:R-:W-:Y:S02]  /*7ac0*/  IMAD.MOV.U32 R249, RZ, RZ, R98 ;  /* 0x000000fffff97224 */ /* 0x000fe400078e0062 */
[----:B------:R-:W-:Y:S01]  /*7ad0*/  IMAD.MOV.U32 R248, RZ, RZ, R99 ;  /* 0x000000fffff87224 */ /* 0x000fe200078e0063 */
[----:B------:R-:W-:Y:S04]  /*7ae0*/  STL.64 [R1+0x280], R40 ;  /* 0x0002802801007387 */ /* 0x000fe80000100a00 */
        /* <DEDUP_REMOVED lines=26> */
[----:B------:R0:W-:Y:S04]  /*7c90*/  STL.64 [R1+0x358], R94 ;  /* 0x0003585e01007387 */ /* 0x0001e80000100a00 */
[----:B-1----:R-:W-:Y:S04]  /*7ca0*/  STL.64 [R1+0x170], R100 ;  /* 0x0001706401007387 */ /* 0x002fe80000100a00 */
        /* <DEDUP_REMOVED lines=16> */
[----:B------:R-:W-:Y:S01]  /*7db0*/  STL.64 [R1+0x1f8], R134 ;  /* 0x0001f88601007387 */ /* 0x000fe20000100a00 */
[----:B0-----:R-:W0:Y:S03]  /*7dc0*/  LDTM.x64 R36, tmem[UR4+0xc0] ;  /* 0x0000c004002479ee */ /* 0x001e260008340000 */
[----:B------:R-:W-:Y:S04]  /*7dd0*/  STL.64 [R1+0x200], R136 ;  /* 0x0002008801007387 */ /* 0x000fe80000100a00 */
[----:B------:R-:W-:Y:S04]  /*7de0*/  STL.64 [R1+0x208], R138 ;  /* 0x0002088a01007387 */ /* 0x000fe80000100a00 */
[----:B------:R-:W-:Y:S04]  /*7df0*/  STL.64 [R1+0x210], R140 ;  /* 0x0002108c01007387 */ /* 0x000fe80000100a00 */
[----:B------:R-:W-:Y:S04]  /*7e00*/  STL.64 [R1+0x218], R142 ;  /* 0x0002188e01007387 */ /* 0x000fe80000100a00 */
[----:B------:R-:W-:Y:S04]  /*7e10*/  STL.64 [R1+0x220], R144 ;  /* 0x0002209001007387 */ /* 0x000fe80000100a00 */
[----:B------:R-:W-:Y:S01]  /*7e20*/  STL.64 [R1+0x228], R146 ;  /* 0x0002289201007387 */ /* 0x000fe20000100a00 */
[----:B0-----:R-:W-:-:S03]  /*7e30*/  IMAD.MOV.U32 R243, RZ, RZ, R64 ;  /* 0x000000fffff37224 */ /* 0x001fc600078e0040 */
[----:B------:R-:W-:Y:S01]  /*7e40*/  STL.64 [R1+0x230], R148 ;  /* 0x0002309401007387 */ /* 0x000fe20000100a00 */
[----:B------:R-:W-:Y:S01]  /*7e50*/  IMAD.MOV.U32 R242, RZ, RZ, R65 ;  /* 0x000000fffff27224 */ /* 0x000fe200078e0041 */
[----:B------:R-:W-:Y:S01]  /*7e60*/  MOV R228, R79 ;  /* 0x0000004f00e47202 */ /* 0x000fe20000000f00 */
        /* <DEDUP_REMOVED lines=28> */
[----:B0-----:R-:W0:Y:S01]  /*8030*/  LDTM.x64 R100, tmem[UR4+0x100] ;  /* 0x00010004006479ee */ /* 0x001e220008340000 */
[----:B------:R-:W-:Y:S01]  /*8040*/  STL.64 [R1+0x110], R40 ;  /* 0x0001102801007387 */ /* 0x000fe20000100a00 */
[----:B------:R-:W-:Y:S02]  /*8050*/  IMAD.MOV.U32 R221, RZ, RZ, R86 ;  /* 0x000000ffffdd7224 */ /* 0x000fe400078e0056 */
[----:B------:R-:W-:Y:S01]  /*8060*/  IMAD.MOV.U32 R220, RZ, RZ, R87 ;  /* 0x000000ffffdc7224 */ /* 0x000fe200078e0057 */
[----:B------:R-:W-:Y:S01]  /*8070*/  STL.64 [R1+0x118], R42 ;  /* 0x0001182a01007387 */ /* 0x000fe20000100a00 */
[----:B------:R-:W-:Y:S02]  /*8080*/  IMAD.MOV.U32 R219, RZ, RZ, R88 ;  /* 0x000000ffffdb7224 */ /* 0x000fe400078e0058 */
[----:B------:R-:W-:Y:S01]  /*8090*/  IMAD.MOV.U32 R218, RZ, RZ, R89 ;  /* 0x000000ffffda7224 */ /* 0x000fe200078e0059 */
[----:B------:R1:W-:Y:S01]  /*80a0*/  STL.64 [R1+0x120], R44 ;  /* 0x0001202c01007387 */ /* 0x0003e20000100a00 */
[----:B------:R-:W-:-:S02]  /*80b0*/  IMAD.MOV.U32 R217, RZ, RZ, R90 ;  /* 0x000000ffffd97224 */ /* 0x000fc400078e005a */
[----:B------:R-:W-:Y:S01]  /*80c0*/  IMAD.MOV.U32 R216, RZ, RZ, R91 ;  /* 0x000000ffffd87224 */ /* 0x000fe200078e005b */
[----:B------:R-:W-:Y:S01]  /*80d0*/  STL.64 [R1+0x128], R46 ;  /* 0x0001282e01007387 */ /* 0x000fe20000100a00 */
[----:B------:R-:W-:Y:S02]  /*80e0*/  IMAD.MOV.U32 R215, RZ, RZ, R92 ;  /* 0x000000ffffd77224 */ /* 0x000fe400078e005c */
[----:B------:R-:W-:Y:S01]  /*80f0*/  IMAD.MOV.U32 R214, RZ, RZ, R93 ;  /* 0x000000ffffd67224 */ /* 0x000fe200078e005d */
[----:B------:R2:W-:Y:S01]  /*8100*/  STL.64 [R1+0x130], R48 ;  /* 0x0001303001007387 */ /* 0x0005e20000100a00 */
[----:B------:R-:W-:Y:S02]  /*8110*/  IMAD.MOV.U32 R213, RZ, RZ, R94 ;  /* 0x000000ffffd57224 */ /* 0x000fe400078e005e */
[----:B------:R-:W-:Y:S01]  /*8120*/  IMAD.MOV.U32 R212, RZ, RZ, R95 ;  /* 0x000000ffffd47224 */ /* 0x000fe200078e005f */
[----:B------:R3:W-:Y:S01]  /*8130*/  STL.64 [R1+0x138], R50 ;  /* 0x0001383201007387 */ /* 0x0007e20000100a00 */
[----:B------:R-:W-:-:S02]  /*8140*/  IMAD.MOV.U32 R211, RZ, RZ, R96 ;  /* 0x000000ffffd37224 */ /* 0x000fc400078e0060 */
[----:B0-----:R-:W-:Y:S01]  /*8150*/  IMAD.MOV.U32 R66, RZ, RZ, R132 ;  /* 0x000000ffff427224 */ /* 0x001fe200078e0084 */
[----:B------:R0:W-:Y:S01]  /*8160*/  STL.64 [R1+0x140], R52 ;  /* 0x0001403401007387 */ /* 0x0001e20000100a00 */
[----:B------:R-:W-:Y:S01]  /*8170*/  IMAD.MOV.U32 R65, RZ, RZ, R133 ;  /* 0x000000ffff417224 */ /* 0x000fe200078e0085 */
[----:B-1----:R-:W-:Y:S01]  /*8180*/  MOV R45, R153 ;  /* 0x00000099002d7202 */ /* 0x002fe20000000f00 */
[----:B------:R-:W-:Y:S01]  /*8190*/  IMAD.MOV.U32 R64, RZ, RZ, R134 ;  /* 0x000000ffff407224 */ /* 0x000fe200078e0086 */
[----:B------:R1:W-:Y:S01]  /*81a0*/  STL.64 [R1+0x148], R54 ;  /* 0x0001483601007387 */ /* 0x0003e20000100a00 */
[----:B--2---:R-:W-:Y:S01]  /*81b0*/  IMAD.MOV.U32 R49, RZ, RZ, R149 ;  /* 0x000000ffff317224 */ /* 0x004fe200078e0095 */
[----:B------:R-:W-:Y:S01]  /*81c0*/  MOV R82, R116 ;  /* 0x0000007400527202 */ /* 0x000fe20000000f00 */
[----:B------:R-:W-:Y:S01]  /*81d0*/  IMAD.MOV.U32 R48, RZ, RZ, R150 ;  /* 0x000000ffff307224 */ /* 0x000fe200078e0096 */
[----:B------:R2:W-:Y:S01]  /*81e0*/  STL.64 [R1+0x150], R56 ;  /* 0x0001503801007387 */ /* 0x0005e20000100a00 */
[----:B---3--:R-:W-:-:S02]  /*81f0*/  IMAD.MOV.U32 R51, RZ, RZ, R147 ;  /* 0x000000ffff337224 */ /* 0x008fc400078e0093 */
[----:B------:R-:W-:Y:S01]  /*8200*/  IMAD.MOV.U32 R50, RZ, RZ, R148 ;  /* 0x000000ffff327224 */ /* 0x000fe200078e0094 */
[----:B------:R3:W-:Y:S01]  /*8210*/  STL.64 [R1+0x158], R58 ;  /* 0x0001583a01007387 */ /* 0x0007e20000100a00 */
[----:B0-----:R-:W-:Y:S02]  /*8220*/  IMAD.MOV.U32 R53, RZ, RZ, R145 ;  /* 0x000000ffff357224 */ /* 0x001fe400078e0091 */
[----:B------:R-:W-:Y:S01]  /*8230*/  IMAD.MOV.U32 R52, RZ, RZ, R146 ;  /* 0x000000ffff347224 */ /* 0x000fe200078e0092 */
[----:B------:R0:W-:Y:S01]  /*8240*/  STL.64 [R1+0x160], R60 ;  /* 0x0001603c01007387 */ /* 0x0001e20000100a00 */
[----:B-1----:R-:W-:Y:S02]  /*8250*/  IMAD.MOV.U32 R55, RZ, RZ, R143 ;  /* 0x000000ffff377224 */ /* 0x002fe400078e008f */
[----:B------:R-:W-:Y:S01]  /*8260*/  IMAD.MOV.U32 R54, RZ, RZ, R144 ;  /* 0x000000ffff367224 */ /* 0x000fe200078e0090 */
[----:B------:R1:W-:Y:S01]  /*8270*/  STL.64 [R1+0x168], R62 ;  /* 0x0001683e01007387 */ /* 0x0003e20000100a00 */
[----:B--2---:R-:W-:-:S02]  /*8280*/  IMAD.MOV.U32 R57, RZ, RZ, R141 ;  /* 0x000000ffff397224 */ /* 0x004fc400078e008d */
[----:B------:R-:W-:Y:S01]  /*8290*/  IMAD.MOV.U32 R56, RZ, RZ, R142 ;  /* 0x000000ffff387224 */ /* 0x000fe200078e008e */
[----:B------:R2:W-:Y:S01]  /*82a0*/  STL.64 [R1+0xa08], R242 ;  /* 0x000a08f201007387 */ /* 0x0005e20000100a00 */
[----:B---3--:R-:W-:Y:S02]  /*82b0*/  IMAD.MOV.U32 R59, RZ, RZ, R139 ;  /* 0x000000ffff3b7224 */ /* 0x008fe400078e008b */
[----:B------:R-:W-:Y:S01]  /*82c0*/  IMAD.MOV.U32 R58, RZ, RZ, R140 ;  /* 0x000000ffff3a7224 */ /* 0x000fe200078e008c */
[----:B------:R-:W-:Y:S01]  /*82d0*/  STL.64 [R1+0xa00], R240 ;  /* 0x000a00f001007387 */ /* 0x000fe20000100a00 */
[----:B0-----:R-:W-:Y:S02]  /*82e0*/  IMAD.MOV.U32 R61, RZ, RZ, R137 ;  /* 0x000000ffff3d7224 */ /* 0x001fe400078e0089 */
[----:B------:R-:W-:Y:S01]  /*82f0*/  IMAD.MOV.U32 R60, RZ, RZ, R138 ;  /* 0x000000ffff3c7224 */ /* 0x000fe200078e008a */
[----:B------:R-:W-:Y:S01]  /*8300*/  STL.64 [R1+0x9f8], R238 ;  /* 0x0009f8ee01007387 */ /* 0x000fe20000100a00 */
[----:B-1----:R-:W-:-:S02]  /*8310*/  IMAD.MOV.U32 R63, RZ, RZ, R135 ;  /* 0x000000ffff3f7224 */ /* 0x002fc400078e0087 */
        /* <DEDUP_REMOVED lines=22> */
[----:B------:R-:W0:Y:S01]  /*8480*/  LDTM.x64 R132, tmem[UR4+0x140] ;  /* 0x00014004008479ee */ /* 0x000e220008340000 */
[----:B------:R-:W-:Y:S01]  /*8490*/  STL.64 [R1+0x9b8], R222 ;  /* 0x0009b8de01007387 */ /* 0x000fe20000100a00 */
[----:B------:R-:W-:Y:S01]  /*84a0*/  IMAD.MOV.U32 R208, RZ, RZ, R99 ;  /* 0x000000ffffd07224 */ /* 0x000fe200078e0063 */
[----:B--2---:R-:W-:Y:S01]  /*84b0*/  MOV R243, R0 ;  /* 0x0000000000f37202 */ /* 0x004fe20000000f00 */
[----:B------:R-:W-:Y:S01]  /*84c0*/  IMAD.MOV.U32 R84, RZ, RZ, R114 ;  /* 0x000000ffff547224 */ /* 0x000fe200078e0072 */
[----:B------:R-:W-:Y:S01]  /*84d0*/  STL.64 [R1+0x9b0], R220 ;  /* 0x0009b0dc01007387 */ /* 0x000fe20000100a00 */
[----:B------:R-:W-:Y:S01]  /*84e0*/  IMAD.MOV.U32 R83, RZ, RZ, R115 ;  /* 0x000000ffff537224 */ /* 0x000fe200078e0073 */
[----:B------:R-:W-:Y:S01]  /*84f0*/  LOP3.LUT R0, R2, 0x50, RZ, 0x3c, !PT ;  /* 0x0000005002007812 */ /* 0x000fe200078e3cff */
        /* <DEDUP_REMOVED lines=19> */
[----:B0-----:R0:W-:Y:S01]  /*8630*/  STL.64 [R1+0x978], R194 ;  /* 0x000978c201007387 */ /* 0x0011e20000100a00 */
[----:B------:R-:W-:-:S02]  /*8640*/  IMAD.MOV.U32 R97, RZ, RZ, R101 ;  /* 0x000000ffff617224 */ /* 0x000fc400078e0065 */
[----:B------:R-:W-:Y:S01]  /*8650*/  IMAD.MOV.U32 R81, RZ, RZ, R117 ;  /* 0x000000ffff517224 */ /* 0x000fe200078e0075 */
[----:B------:R1:W-:Y:S01]  /*8660*/  STL.64 [R1+0x970], R192 ;  /* 0x000970c001007387 */ /* 0x0003e20000100a00 */
[----:B------:R-:W-:Y:S02]  /*8670*/  IMAD.MOV.U32 R80, RZ, RZ, R118 ;  /* 0x000000ffff507224 */ /* 0x000fe400078e0076 */
[----:B------:R-:W-:Y:S01]  /*8680*/  IMAD.MOV.U32 R79, RZ, RZ, R119 ;  /* 0x000000ffff4f7224 */ /* 0x000fe200078e0077 */
[----:B------:R2:W-:Y:S01]  /*8690*/  STL.64 [R1+0x968], R190 ;  /* 0x000968be01007387 */ /* 0x0005e20000100a00 */
[----:B------:R-:W-:Y:S02]  /*86a0*/  IMAD.MOV.U32 R78, RZ, RZ, R120 ;  /* 0x000000ffff4e7224 */ /* 0x000fe400078e0078 */
[----:B------:R-:W-:Y:S01]  /*86b0*/  IMAD.MOV.U32 R77, RZ, RZ, R121 ;  /* 0x000000ffff4d7224 */ /* 0x000fe200078e0079 */
[----:B------:R3:W-:Y:S01]  /*86c0*/  STL.64 [R1+0x960], R188 ;  /* 0x000960bc01007387 */ /* 0x0007e20000100a00 */
[----:B0-----:R-:W-:-:S02]  /*86d0*/  IMAD.MOV.U32 R194, RZ, RZ, R84 ;  /* 0x000000ffffc27224 */ /* 0x001fc400078e0054 */
[----:B------:R-:W-:Y:S01]  /*86e0*/  IMAD.MOV.U32 R195, RZ, RZ, R83 ;  /* 0x000000ffffc37224 */ /* 0x000fe200078e0053 */
[----:B------:R0:W-:Y:S01]  /*86f0*/  STL.64 [R1+0x958], R186 ;  /* 0x000958ba01007387 */ /* 0x0001e20000100a00 */
[----:B-1----:R-:W-:Y:S02]  /*8700*/  IMAD.MOV.U32 R192, RZ, RZ, R86 ;  /* 0x000000ffffc07224 */ /* 0x002fe400078e0056 */
[----:B------:R-:W-:Y:S01]  /*8710*/  IMAD.MOV.U32 R193, RZ, RZ, R85 ;  /* 0x000000ffffc17224 */ /* 0x000fe200078e0055 */
[----:B------:R1:W-:Y:S01]  /*8720*/  STL.64 [R1+0x950], R184 ;  /* 0x000950b801007387 */ /* 0x0003e20000100a00 */
[----:B--2---:R-:W-:Y:S02]  /*8730*/  IMAD.MOV.U32 R190, RZ, RZ, R88 ;  /* 0x000000ffffbe7224 */ /* 0x004fe400078e0058 */
[----:B------:R-:W-:Y:S01]  /*8740*/  IMAD.MOV.U32 R191, RZ, RZ, R87 ;  /* 0x000000ffffbf7224 */ /* 0x000fe200078e0057 */
[----:B------:R2:W-:Y:S01]  /*8750*/  STL.64 [R1+0x948], R182 ;  /* 0x000948b601007387 */ /* 0x0005e20000100a00 */
[----:B---3--:R-:W-:-:S02]  /*8760*/  IMAD.MOV.U32 R188, RZ, RZ, R90 ;  /* 0x000000ffffbc7224 */ /* 0x008fc400078e005a */
[----:B------:R-:W-:Y:S01]  /*8770*/  IMAD.MOV.U32 R189, RZ, RZ, R89 ;  /* 0x000000ffffbd7224 */ /* 0x000fe200078e0059 */
[----:B------:R3:W-:Y:S01]  /*8780*/  STL.64 [R1+0x940], R180 ;  /* 0x000940b401007387 */ /* 0x0007e20000100a00 */
[----:B0-----:R-:W-:Y:S02]  /*8790*/  IMAD.MOV.U32 R186, RZ, RZ, R92 ;  /* 0x000000ffffba7224 */ /* 0x001fe400078e005c */
[----:B------:R-:W-:Y:S01]  /*87a0*/  IMAD.MOV.U32 R187, RZ, RZ, R91 ;  /* 0x000000ffffbb7224 */ /* 0x000fe200078e005b */
[----:B------:R-:W-:Y:S01]  /*87b0*/  STL.64 [R1+0xbc8], R194 ;  /* 0x000bc8c201007387 */ /* 0x000fe20000100a00 */
[----:B-1----:R-:W-:Y:S02]  /*87c0*/  IMAD.MOV.U32 R184, RZ, RZ, R94 ;  /* 0x000000ffffb87224 */ /* 0x002fe400078e005e */
[----:B------:R-:W-:Y:S01]  /*87d0*/  IMAD.MOV.U32 R185, RZ, RZ, R93 ;  /* 0x000000ffffb97224 */ /* 0x000fe200078e005d */
[----:B------:R-:W-:Y:S01]  /*87e0*/  STL.64 [R1+0xbc0], R192 ;  /* 0x000bc0c001007387 */ /* 0x000fe20000100a00 */
[----:B--2---:R-:W-:-:S02]  /*87f0*/  IMAD.MOV.U32 R182, RZ, RZ, R96 ;  /* 0x000000ffffb67224 */ /* 0x004fc400078e0060 */
        /* <DEDUP_REMOVED lines=11> */
[----:B------:R-:W-:Y:S01]  /*88b0*/  IMAD.MOV.U32 R70, RZ, RZ, R128 ;  /* 0x000000ffff467224 */ /* 0x000fe200078e0080 */
[----:B------:R-:W-:Y:S01]  /*88c0*/  MOV R206, R72 ;  /* 0x0000004800ce7202 */ /* 0x000fe20000000f00 */
[----:B------:R-:W-:Y:S01]  /*88d0*/  IMAD.MOV.U32 R69, RZ, RZ, R129 ;  /* 0x000000ffff457224 */ /* 0x000fe200078e0081 */
[----:B------:R-:W-:Y:S01]  /*88e0*/  STL.64 [R1+0xb98], R182 ;  /* 0x000b98b601007387 */ /* 0x000fe20000100a00 */
[----:B------:R-:W-:Y:S02]  /*88f0*/  IMAD.MOV.U32 R68, RZ, RZ, R130 ;  /* 0x000000ffff447224 */ /* 0x000fe400078e0082 */
[----:B---3--:R-:W-:Y:S02]  /*8900*/  IMAD.MOV.U32 R180, RZ, RZ, R98 ;  /* 0x000000ffffb47224 */ /* 0x008fe400078e0062 */
[----:B------:R-:W-:-:S02]  /*8910*/  IMAD.MOV.U32 R181, RZ, RZ, R97 ;  /* 0x000000ffffb57224 */ /* 0x000fc400078e0061 */
[----:B------:R-:W-:Y:S02]  /*8920*/  IMAD.MOV.U32 R67, RZ, RZ, R131 ;  /* 0x000000ffff437224 */ /* 0x000fe400078e0083 */
        /* <DEDUP_REMOVED lines=64> */
[----:B------:R-:W-:Y:S01]  /*8d30*/  IMAD.MOV.U32 R239, RZ, RZ, R39 ;  /* 0x000000ffffef7224 */ /* 0x000fe200078e0027 */
[----:B------:R3:W-:Y:S01]  /*8d40*/  STL.64 [R1+0xae8], R138 ;  /* 0x000ae88a01007387 */ /* 0x0007e20000100a00 */
[----:B------:R-:W-:Y:S02]  /*8d50*/  IMAD.MOV.U32 R240, RZ, RZ, R38 ;  /* 0x000000fffff07224 */ /* 0x000fe400078e0026 */
[----:B------:R-:W-:Y:S01]  /*8d60*/  IMAD.MOV.U32 R241, RZ, RZ, R37 ;  /* 0x000000fffff17224 */ /* 0x000fe200078e0025 */
[----:B------:R0:W-:Y:S01]  /*8d70*/  STL.64 [R1+0xae0], R136 ;  /* 0x000ae08801007387 */ /* 0x0001e20000100a00 */
[----:B------:R-:W-:Y:S02]  /*8d80*/  IMAD.MOV.U32 R242, RZ, RZ, R36 ;  /* 0x000000fffff27224 */ /* 0x000fe400078e0024 */
[----:B-1----:R-:W-:Y:S01]  /*8d90*/  IMAD.MOV.U32 R142, RZ, RZ, R25 ;  /* 0x000000ffff8e7224 */ /* 0x002fe200078e0019 */
[----:B------:R1:W-:Y:S01]  /*8da0*/  STL.64 [R1+0xad8], R134 ;  /* 0x000ad88601007387 */ /* 0x0003e20000100a00 */
[----:B--2---:R-:W-:-:S02]  /*8db0*/  IMAD.MOV.U32 R140, RZ, RZ, R27 ;  /* 0x000000ffff8c7224 */ /* 0x004fc400078e001b */
[----:B------:R-:W-:Y:S01]  /*8dc0*/  IMAD.MOV.U32 R141, RZ, RZ, R26 ;  /* 0x000000ffff8d7224 */ /* 0x000fe200078e001a */
[----:B------:R2:W-:Y:S01]  /*8dd0*/  STL.64 [R1+0xad0], R132 ;  /* 0x000ad08401007387 */ /* 0x0005e20000100a00 */
[----:B---3--:R-:W-:Y:S02]  /*8de0*/  IMAD.MOV.U32 R138, RZ, RZ, R29 ;  /* 0x000000ffff8a7224 */ /* 0x008fe400078e001d */
[----:B------:R-:W-:Y:S01]  /*8df0*/  IMAD.MOV.U32 R139, RZ, RZ, R28 ;  /* 0x000000ffff8b7224 */ /* 0x000fe200078e001c */
[----:B0-----:R0:W-:Y:S01]  /*8e00*/  STL.64 [R1+0x938], R130 ;  /* 0x0009388201007387 */ /* 0x0011e20000100a00 */
[----:B------:R-:W-:Y:S02]  /*8e10*/  IMAD.MOV.U32 R136, RZ, RZ, R31 ;  /* 0x000000ffff887224 */ /* 0x000fe400078e001f */
[----:B------:R-:W-:Y:S01]  /*8e20*/  IMAD.MOV.U32 R137, RZ, RZ, R30 ;  /* 0x000000ffff897224 */ /* 0x000fe200078e001e */
[----:B------:R3:W-:Y:S01]  /*8e30*/  STL.64 [R1+0x930], R128 ;  /* 0x0009308001007387 */ /* 0x0007e20000100a00 */
[----:B-1----:R-:W-:-:S02]  /*8e40*/  IMAD.MOV.U32 R134, RZ, RZ, R33 ;  /* 0x000000ffff867224 */ /* 0x002fc400078e0021 */
[----:B------:R-:W-:Y:S01]  /*8e50*/  IMAD.MOV.U32 R135, RZ, RZ, R32 ;  /* 0x000000ffff877224 */ /* 0x000fe200078e0020 */
[----:B------:R-:W-:Y:S01]  /*8e60*/  STL.64 [R1+0x928], R126 ;  /* 0x0009287e01007387 */ /* 0x000fe20000100a00 */
[----:B--2---:R-:W-:Y:S02]  /*8e70*/  IMAD.MOV.U32 R132, RZ, RZ, R35 ;  /* 0x000000ffff847224 */ /* 0x004fe400078e0023 */
        /* <DEDUP_REMOVED lines=33> */
[----:B------:R-:W1:Y:S01]  /*9090*/  LDTM.x64 R4, tmem[UR4+0x1c0] ;  /* 0x0001c004000479ee */ /* 0x000e620008340000 */
[----:B------:R-:W-:Y:S01]  /*90a0*/  STL.64 [R1+0x8c8], R102 ;  /* 0x0008c86601007387 */ /* 0x000fe20000100a00 */
[----:B------:R-:W-:Y:S01]  /*90b0*/  NOP ;  /* 0x0000000000007918 */ /* 0x000fe20000000000 */
[----:B0-----:R-:W0:Y:S01]  /*90c0*/  S2R R131, SR_TID.X ;  /* 0x0000000000837919 */ /* 0x001e220000002100 */
[----:B---3--:R-:W-:Y:S01]  /*90d0*/  IMAD.MOV.U32 R128, RZ, RZ, R251 ;  /* 0x000000ffff807224 */ /* 0x008fe200078e00fb */
[----:B------:R-:W-:Y:S01]  /*90e0*/  MOV R129, R250 ;  /* 0x000000fa00817202 */ /* 0x000fe20000000f00 */
[----:B------:R-:W2:Y:S01]  /*90f0*/  LDCU.64 UR4, c[0x0][0x390] ;  /* 0x00007200ff0477ac */ /* 0x000ea20008000a00 */
        /* <DEDUP_REMOVED lines=17> */
[----:B-1----:R1:W-:Y:S04]  /*9210*/  STL.64 [R1+0x838], R66 ;  /* 0x0008384201007387 */ /* 0x0023e80000100a00 */
[----:B------:R-:W-:Y:S04]  /*9220*/  STL.64 [R1+0x830], R64 ;  /* 0x0008304001007387 */ /* 0x000fe80000100a00 */
[----:B------:R-:W-:Y:S04]  /*9230*/  STL.64 [R1+0x828], R62 ;  /* 0x0008283e01007387 */ /* 0x000fe80000100a00 */
[----:B------:R-:W-:Y:S01]  /*9240*/  STL.64 [R1+0x820], R60 ;  /* 0x0008203c01007387 */ /* 0x000fe20000100a00 */
[----:B-1----:R-:W-:-:S03]  /*9250*/  LOP3.LUT R67, R2, 0x10, RZ, 0x3c, !PT ;  /* 0x0000001002437812 */ /* 0x002fc600078e3cff */
        /* <DEDUP_REMOVED lines=28> */
[----:B------:R-:W3:Y:S04]  /*9420*/  LDL.LU.64 R194, [R1+0xbc8] ;  /* 0x000bc80001c27983 */ /* 0x000ee80000300a00 */
[----:B------:R-:W3:Y:S04]  /*9430*/  LDL.LU.64 R192, [R1+0xbc0] ;  /* 0x000bc00001c07983 */ /* 0x000ee80000300a00 */
[----:B------:R-:W2:Y:S04]  /*9440*/  LDL.LU.64 R190, [R1+0xbb8] ;  /* 0x000bb80001be7983 */ /* 0x000ea80000300a00 */
[----:B------:R-:W2:Y:S04]  /*9450*/  LDL.LU.64 R188, [R1+0xbb0] ;  /* 0x000bb00001bc7983 */ /* 0x000ea80000300a00 */
[----:B------:R-:W2:Y:S04]  /*9460*/  LDL.LU.64 R186, [R1+0xba8] ;  /* 0x000ba80001ba7983 */ /* 0x000ea80000300a00 */
[----:B------:R-:W2:Y:S04]  /*9470*/  LDL.LU.64 R184, [R1+0xba0] ;  /* 0x000ba00001b87983 */ /* 0x000ea80000300a00 */
[----:B------:R-:W2:Y:S04]  /*9480*/  LDL.LU.64 R182, [R1+0xb98] ;  /* 0x000b980001b67983 */ /* 0x000ea80000300a00 */
[----:B------:R-:W2:Y:S04]  /*9490*/  LDL.LU.64 R180, [R1+0xb90] ;  /* 0x000b900001b47983 */ /* 0x000ea80000300a00 */
[----:B------:R-:W-:Y:S04]  /*94a0*/  STS.128 [R2+UR10], R132 ;  /* 0x0000008402007988 */ /* 0x000fe80008000c0a */
[----:B------:R-:W3:Y:S04]  /*94b0*/  LDL.LU.64 R178, [R1+0xb88] ;  /* 0x000b880001b27983 */ /* 0x000ee80000300a00 */
[----:B------:R-:W-:Y:S04]  /*94c0*/  STS.128 [R67+UR10], R136 ;  /* 0x0000008843007988 */ /* 0x000fe80008000c0a */
[----:B------:R-:W4:Y:S04]  /*94d0*/  LDL.LU.64 R176, [R1+0xb80] ;  /* 0x000b800001b07983 */ /* 0x000f280000300a00 */
[----:B------:R-:W-:Y:S04]  /*94e0*/  STS.128 [R247+UR10], R140 ;  /* 0x0000008cf7007988 */ /* 0x000fe80008000c0a */
[----:B------:R-:W4:Y:S04]  /*94f0*/  LDL.LU.64 R174, [R1+0xb78] ;  /* 0x000b780001ae7983 */ /* 0x000f280000300a00 */
[----:B------:R-:W-:Y:S04]  /*9500*/  STS.128 [R246+UR10], R144 ;  /* 0x00000090f6007988 */ /* 0x000fe80008000c0a */
[----:B------:R-:W4:Y:S04]  /*9510*/  LDL.LU.64 R172, [R1+0xb70] ;  /* 0x000b700001ac7983 */ /* 0x000f280000300a00 */
[----:B------:R-:W-:Y:S04]  /*9520*/  STS.128 [R245+UR10], R148 ;  /* 0x00000094f5007988 */ /* 0x000fe80008000c0a */
[----:B------:R-:W4:Y:S04]  /*9530*/  LDL.LU.64 R170, [R1+0xb68] ;  /* 0x000b680001aa7983 */ /* 0x000f280000300a00 */
[----:B------:R1:W-:Y:S04]  /*9540*/  STS.128 [R0+UR10], R152 ;  /* 0x0000009800007988 */ /* 0x0003e80008000c0a */
[----:B------:R-:W4:Y:S04]  /*9550*/  LDL.LU.64 R168, [R1+0xb60] ;  /* 0x000b600001a87983 */ /* 0x000f280000300a00 */
[----:B------:R-:W-:Y:S04]  /*9560*/  STS.128 [R244+UR10], R156 ;  /* 0x0000009cf4007988 */ /* 0x000fe80008000c0a */
[----:B------:R-:W4:Y:S04]  /*9570*/  LDL.LU.64 R166, [R1+0xb58] ;  /* 0x000b580001a67983 */ /* 0x000f280000300a00 */
[----:B------:R0:W-:Y:S04]  /*9580*/  STS.128 [R252+UR10], R160 ;  /* 0x000000a0fc007988 */ /* 0x0001e80008000c0a */
[----:B------:R-:W4:Y:S01]  /*9590*/  LDL.LU.64 R164, [R1+0xb50] ;  /* 0x000b500001a47983 */ /* 0x000f220000300a00 */
[----:B-1----:R-:W1:Y:S03]  /*95a0*/  S2R R0, SR_TID.X ;  /* 0x0000000000007919 */ /* 0x002e660000002100 */
[----:B0-----:R-:W5:Y:S04]  /*95b0*/  LDL.LU.64 R162, [R1+0xb48] ;  /* 0x000b480001a27983 */ /* 0x001f680000300a00 */
[----:B------:R-:W5:Y:S04]  /*95c0*/  LDL.LU.64 R160, [R1+0xb40] ;  /* 0x000b400001a07983 */ /* 0x000f680000300a00 */
[----:B------:R-:W5:Y:S04]  /*95d0*/  LDL.LU.64 R158, [R1+0xb38] ;  /* 0x000b3800019e7983 */ /* 0x000f680000300a00 */
[----:B------:R-:W5:Y:S04]  /*95e0*/  LDL.LU.64 R156, [R1+0xb30] ;  /* 0x000b3000019c7983 */ /* 0x000f680000300a00 */
[----:B------:R-:W5:Y:S04]  /*95f0*/  LDL.LU.64 R154, [R1+0xb28] ;  /* 0x000b2800019a7983 */ /* 0x000f680000300a00 */
[----:B------:R-:W5:Y:S04]  /*9600*/  LDL.LU.64 R152, [R1+0xb20] ;  /* 0x000b200001987983 */ /* 0x000f680000300a00 */
[----:B------:R-:W5:Y:S01]  /*9610*/  LDL.LU.64 R150, [R1+0xb18] ;  /* 0x000b180001967983 */ /* 0x000f620000300a00 */
[----:B------:R-:W-:-:S02]  /*9620*/  LOP3.LUT R4, R131, 0x60, RZ, 0xc0, !PT ;  /* 0x0000006083047812 */ /* 0x000fc400078ec0ff */
[----:B-1----:R-:W-:Y:S01]  /*9630*/  LOP3.LUT R130, R0, 0x60, RZ, 0xc0, !PT ;  /* 0x0000006000827812 */ /* 0x002fe200078ec0ff */
[----:B------:R-:W5:Y:S04]  /*9640*/  LDL.LU.64 R148, [R1+0xb10] ;  /* 0x000b100001947983 */ /* 0x000f680000300a00 */
[----:B------:R-:W5:Y:S04]  /*9650*/  LDL.LU.64 R146, [R1+0xb08] ;  /* 0x000b080001927983 */ /* 0x000f680000300a00 */
[----:B------:R-:W5:Y:S04]  /*9660*/  LDL.LU.64 R144, [R1+0xb00] ;  /* 0x000b000001907983 */ /* 0x000f680000300a00 */
[----:B------:R-:W5:Y:S04]  /*9670*/  LDL.LU.64 R142, [R1+0xaf8] ;  /* 0x000af800018e7983 */ /* 0x000f680000300a00 */
[----:B------:R-:W5:Y:S04]  /*9680*/  LDL.LU.64 R140, [R1+0xaf0] ;  /* 0x000af000018c7983 */ /* 0x000f680000300a00 */
[----:B------:R-:W5:Y:S04]  /*9690*/  LDL.LU.64 R138, [R1+0xae8] ;  /* 0x000ae800018a7983 */ /* 0x000f680000300a00 */
[----:B------:R-:W5:Y:S04]  /*96a0*/  LDL.LU.64 R136, [R1+0xae0] ;  /* 0x000ae00001887983 */ /* 0x000f680000300a00 */
[----:B------:R-:W5:Y:S04]  /*96b0*/  LDL.LU.64 R134, [R1+0xad8] ;  /* 0x000ad80001867983 */ /* 0x000f680000300a00 */
[----:B------:R-:W5:Y:S01]  /*96c0*/  LDL.LU.64 R132, [R1+0xad0] ;  /* 0x000ad00001847983 */ /* 0x000f620000300a00 */
[----:B------:R-:W-:Y:S01]  /*96d0*/  SHF.R.S32.HI R0, RZ, 0x3, R131 ;  /* 0x00000003ff007819 */ /* 0x000fe20000011483 */
[----:B------:R-:W-:Y:S01]  /*96e0*/  IMAD R3, R4, 0x4, R3 ;  /* 0x0000000404037824 */ /* 0x000fe200078e0203 */
[----:B------:R-:W-:-:S02]  /*96f0*/  SHF.R.U32.HI R130, RZ, 0x1, R130 ;  /* 0x00000001ff827819 */ /* 0x000fc40000011682 */
[----:B------:R-:W-:Y:S01]  /*9700*/  SGXT R0, R0, 0x1 ;  /* 0x000000010000781a */ /* 0x000fe20000000200 */
[----:B------:R-:W-:-:S03]  /*9710*/  IMAD.SHL.U32 R3, R3, 0x10, RZ ;  /* 0x0000001003037824 */ /* 0x000fc600078e00ff */
[----:B------:R-:W-:-:S04]  /*9720*/  LOP3.LUT R0, R130, 0x2040, R0, 0xf8, !PT ;  /* 0x0000204082007812 */ /* 0x000fc800078ef800 */
[----:B------:R-:W-:Y:S01]  /*9730*/  LOP3.LUT R0, R0, R3, RZ, 0x3c, !PT ;  /* 0x0000000300007212 */ /* 0x000fe200078e3cff */
[----:B------:R-:W-:-:S05]  /*9740*/  IMAD.SHL.U32 R3, R131, 0x8, RZ ;  /* 0x0000000883037824 */ /* 0x000fca00078e00ff */
[----:B------:R-:W-:-:S04]  /*9750*/  LOP3.LUT R3, R3, 0x80, RZ, 0xc0, !PT ;  /* 0x0000008003037812 */ /* 0x000fc800078ec0ff */
[----:B------:R-:W-:Y:S01]  /*9760*/  IADD3 R0, PT, PT, R0, UR10, R3 ;  /* 0x0000000a00007c10 */ /* 0x000fe2000fffe003 */
[----:B------:R-:W-:Y:S06]  /*9770*/  BAR.SYNC.DEFER_BLOCKING 0x0 ;  /* 0x0000000000007b1d */ /* 0x000fec0000010000 */
[----:B------:R-:W0:Y:S04]  /*9780*/  LDSM.16.M88.4 R8, [R0] ;  /* 0x000000000008783b */ /* 0x000e280000000200 */
[----:B------:R-:W1:Y:S04]  /*9790*/  LDSM.16.M88.4 R4, [R0+0x100] ;  /* 0x000100000004783b */ /* 0x000e680000000200 */
[----:B------:R-:W1:Y:S04]  /*97a0*/  LDSM.16.M88.4 R12, [R0+0x200] ;  /* 0x00020000000c783b */ /* 0x000e680000000200 */
[----:B0-----:R-:W-:Y:S04]  /*97b0*/  STL.64 [R1+0x360], R8 ;  /* 0x0003600801007387 */ /* 0x001fe80000100a00 */
[----:B------:R-:W-:Y:S04]  /*97c0*/  STL.64 [R1+0x368], R10 ;  /* 0x0003680a01007387 */ /* 0x000fe80000100a00 */
[----:B------:R-:W0:Y:S04]  /*97d0*/  LDSM.16.M88.4 R8, [R0+0x300] ;  /* 0x000300000008783b */ /* 0x000e280000000200 */
[----:B-1----:R-:W-:Y:S04]  /*97e0*/  STL.64 [R1+0x380], R4 ;  /* 0x0003800401007387 */ /* 0x002fe80000100a00 */
[----:B------:R-:W-:Y:S04]  /*97f0*/  STL.64 [R1+0x388], R6 ;  /* 0x0003880601007387 */ /* 0x000fe80000100a00 */
[----:B------:R-:W1:Y:S04]  /*9800*/  LDSM.16.M88.4 R4, [R0+0x400] ;  /* 0x000400000004783b */ /* 0x000e680000000200 */
[----:B------:R-:W-:Y:S04]  /*9810*/  STL.64 [R1+0x370], R12 ;  /* 0x0003700c01007387 */ /* 0x000fe80000100a00 */
[----:B------:R-:W-:Y:S04]  /*9820*/  STL.64 [R1+0x378], R14 ;  /* 0x0003780e01007387 */ /* 0x000fe80000100a00 */
[----:B------:R-:W2:Y:S04]  /*9830*/  LDSM.16.M88.4 R12, [R0+0x500] ;  /* 0x00050000000c783b */ /* 0x000ea80000000200 */
[----:B0-----:R-:W-:Y:S04]  /*9840*/  STL.64 [R1+0x5d0], R8 ;  /* 0x0005d00801007387 */ /* 0x001fe80000100a00 */
[----:B------:R-:W-:Y:S04]  /*9850*/  STL.64 [R1+0x5d8], R10 ;  /* 0x0005d80a01007387 */ /* 0x000fe80000100a00 */
[----:B------:R-:W0:Y:S04]  /*9860*/  LDSM.16.M88.4 R8, [R0+0x600] ;  /* 0x000600000008783b */ /* 0x000e280000000200 */
[----:B-1----:R-:W-:Y:S04]  /*9870*/  STL.64 [R1+0x5c0], R4 ;  /* 0x0005c00401007387 */ /* 0x002fe80000100a00 */
[----:B------:R-:W-:Y:S04]  /*9880*/  STL.64 [R1+0x5c8], R6 ;  /* 0x0005c80601007387 */ /* 0x000fe80000100a00 */
[----:B------:R-:W1:Y:S01]  /*9890*/  LDSM.16.M88.4 R4, [R0+0x700] ;  /* 0x000700000004783b */ /* 0x000e620000000200 */
[----:B------:R-:W-:Y:S01]  /*98a0*/  BAR.SYNC.DEFER_BLOCKING 0x0 ;  /* 0x0000000000007b1d */ /* 0x000fe20000010000 */
[----:B------:R-:W-:-:S05]  /*98b0*/  LOP3.LUT R3, R2, 0x50, RZ, 0x3c, !PT ;  /* 0x0000005002037812 */ /* 0x000fca00078e3cff */
[----:B--2---:R-:W-:Y:S04]  /*98c0*/  STS.128 [R2+UR10], R180 ;  /* 0x000000b402007988 */ /* 0x004fe80008000c0a */
[----:B------:R-:W-:Y:S04]  /*98d0*/  STS.128 [R67+UR10], R184 ;  /* 0x000000b843007988 */ /* 0x000fe80008000c0a */
[----:B------:R-:W-:Y:S04]  /*98e0*/  STS.128 [R247+UR10], R188 ;  /* 0x000000bcf7007988 */ /* 0x000fe80008000c0a */
[----:B---3--:R-:W-:Y:S04]  /*98f0*/  STS.128 [R246+UR10], R192 ;  /* 0x000000c0f6007988 */ /* 0x008fe80008000c0a */
[----:B------:R-:W-:Y:S04]  /*9900*/  STS.128 [R245+UR10], R196 ;  /* 0x000000c4f5007988 */ /* 0x000fe80008000c0a */
[----:B------:R-:W-:Y:S04]  /*9910*/  STS.128 [R3+UR10], R200 ;  /* 0x000000c803007988 */ /* 0x000fe80008000c0a */
[----:B------:R-:W-:Y:S04]  /*9920*/  STS.128 [R244+UR10], R204 ;  /* 0x000000ccf4007988 */ /* 0x000fe80008000c0a */
[----:B------:R-:W-:Y:S04]  /*9930*/  STS.128 [R252+UR10], R208 ;  /* 0x000000d0fc007988 */ /* 0x000fe80008000c0a */
[----:B------:R-:W-:Y:S04]  /*9940*/  STL.64 [R1+0x5b0], R12 ;  /* 0x0005b00c01007387 */ /* 0x000fe80000100a00 */
[----:B------:R-:W-:Y:S01]  /*9950*/  STL.64 [R1+0x5b8], R14 ;  /* 0x0005b80e01007387 */ /* 0x000fe20000100a00 */
[----:B------:R-:W-:Y:S06]  /*9960*/  BAR.SYNC.DEFER_BLOCKING 0x0 ;  /* 0x0000000000007b1d */ /* 0x000fec0000010000 */
[----:B0-----:R-:W-:Y:S04]  /*9970*/  STL.64 [R1+0x5f0], R8 ;  /* 0x0005f00801007387 */ /* 0x001fe80000100a00 */
[----:B------:R-:W-:Y:S04]  /*9980*/  STL.64 [R1+0x5f8], R10 ;  /* 0x0005f80a01007387 */ /* 0x000fe80000100a00 */
[----:B-1----:R-:W-:Y:S04]  /*9990*/  STL.64 [R1+0x5e0], R4 ;  /* 0x0005e00401007387 */ /* 0x002fe80000100a00 */
[----:B------:R-:W-:Y:S04]  /*99a0*/  STL.64 [R1+0x5e8], R6 ;  /* 0x0005e80601007387 */ /* 0x000fe80000100a00 */
[----:B------:R-:W0:Y:S04]  /*99b0*/  LDSM.16.M88.4 R8, [R0] ;  /* 0x000000000008783b */ /* 0x000e280000000200 */
[----:B------:R-:W1:Y:S04]  /*99c0*/  LDSM.16.M88.4 R4, [R0+0x100] ;  /* 0x000100000004783b */ /* 0x000e680000000200 */
[----:B------:R-:W-:Y:S04]  /*99d0*/  STL.64 [R1+0xac8], R178 ;  /* 0x000ac8b201007387 */ /* 0x000fe80000100a00 */
[----:B----4-:R-:W-:Y:S04]  /*99e0*/  STL.64 [R1+0xac0], R176 ;  /* 0x000ac0b001007387 */ /* 0x010fe80000100a00 */
[----:B------:R-:W-:Y:S04]  /*99f0*/  STL.64 [R1+0xab8], R174 ;  /* 0x000ab8ae01007387 */ /* 0x000fe80000100a00 */
[----:B------:R-:W-:Y:S04]  /*9a00*/  STL.64 [R1+0xab0], R172 ;  /* 0x000ab0ac01007387 */ /* 0x000fe80000100a00 */
[----:B------:R-:W-:Y:S04]  /*9a10*/  STL.64 [R1+0xaa8], R170 ;  /* 0x000aa8aa01007387 */ /* 0x000fe80000100a00 */
[----:B------:R-:W-:Y:S04]  /*9a20*/  STL.64 [R1+0xaa0], R168 ;  /* 0x000aa0a801007387 */ /* 0x000fe80000100a00 */
[----:B------:R-:W-:Y:S04]  /*9a30*/  STL.64 [R1+0xa98], R166 ;  /* 0x000a98a601007387 */ /* 0x000fe80000100a00 */
[----:B------:R-:W-:Y:S04]  /*9a40*/  STL.64 [R1+0xa90], R164 ;  /* 0x000a90a401007387 */ /* 0x000fe80000100a00 */
[----:B-----5:R-:W-:Y:S04]  /*9a50*/  STL.64 [R1+0xa88], R162 ;  /* 0x000a88a201007387 */ /* 0x020fe80000100a00 */
        /* <DEDUP_REMOVED lines=21> */
[----:B------:R-:W1:Y:S04]  /*9bb0*/  LDSM.16.M88.4 R4, [R0+0x400] ;  /* 0x000400000004783b */ /* 0x000e680000000200 */
[----:B--2---:R-:W-:Y:S04]  /*9bc0*/  STL.64 [R1+0x580], R12 ;  /* 0x0005800c01007387 */ /* 0x004fe80000100a00 */
        /* <DEDUP_REMOVED lines=10> */
[----:B------:R-:W2:Y:S04]  /*9c70*/  LDL.LU R164, [R1+0x3e0] ;  /* 0x0003e00001a47983 */ /* 0x000ea80000300800 */
[----:B0-----:R-:W-:Y:S04]  /*9c80*/  STL.64 [R1+0x540], R8 ;  /* 0x0005400801007387 */ /* 0x001fe80000100a00 */
[----:B------:R-:W-:Y:S01]  /*9c90*/  STL.64 [R1+0x548], R10 ;  /* 0x0005480a01007387 */ /* 0x000fe20000100a00 */
[----:B------:R-:W-:Y:S06]  /*9ca0*/  BAR.SYNC.DEFER_BLOCKING 0x0 ;  /* 0x0000000000007b1d */ /* 0x000fec0000010000 */
[----:B-1----:R-:W-:Y:S04]  /*9cb0*/  STL.64 [R1+0x530], R4 ;  /* 0x0005300401007387 */ /* 0x002fe80000100a00 */
[----:B------:R-:W-:Y:S04]  /*9cc0*/  STL.64 [R1+0x538], R6 ;  /* 0x0005380601007387 */ /* 0x000fe80000100a00 */
[----:B------:R-:W2:Y:S04]  /*9cd0*/  LDL.LU R165, [R1+0x3e4] ;  /* 0x0003e40001a57983 */ /* 0x000ea80000300800 */
[----:B------:R-:W2:Y:S04]  /*9ce0*/  LDL.LU R166, [R1+0x3e8] ;  /* 0x0003e80001a67983 */ /* 0x000ea80000300800 */
[----:B------:R-:W2:Y:S04]  /*9cf0*/  LDL.LU R167, [R1+0x3ec] ;  /* 0x0003ec0001a77983 */ /* 0x000ea80000300800 */
[----:B------:R-:W3:Y:S04]  /*9d00*/  LDL.LU R168, [R1+0x3f0] ;  /* 0x0003f00001a87983 */ /* 0x000ee80000300800 */
[----:B------:R-:W3:Y:S04]  /*9d10*/  LDL.LU R169, [R1+0x3f4] ;  /* 0x0003f40001a97983 */ /* 0x000ee80000300800 */
[----:B------:R-:W3:Y:S04]  /*9d20*/  LDL.LU R170, [R1+0x3f8] ;  /* 0x0003f80001aa7983 */ /* 0x000ee80000300800 */
[----:B------:R-:W3:Y:S04]  /*9d30*/  LDL.LU R171, [R1+0x3fc] ;  /* 0x0003fc0001ab7983 */ /* 0x000ee80000300800 */
[----:B------:R-:W4:Y:S04]  /*9d40*/  LDL.LU R172, [R1+0x400] ;  /* 0x0004000001ac7983 */ /* 0x000f280000300800 */
[----:B------:R-:W4:Y:S04]  /*9d50*/  LDL.LU R173, [R1+0x404] ;  /* 0x0004040001ad7983 */ /* 0x000f280000300800 */
[----:B------:R-:W4:Y:S04]  /*9d60*/  LDL.LU R174, [R1+0x408] ;  /* 0x0004080001ae7983 */ /* 0x000f280000300800 */
[----:B------:R-:W4:Y:S04]  /*9d70*/  LDL.LU R175, [R1+0x40c] ;  /* 0x00040c0001af7983 */ /* 0x000f280000300800 */
        /* <DEDUP_REMOVED lines=66> */
[----:B--2---:R-:W-:Y:S04]  /*a1a0*/  STS.128 [R2+UR10], R164 ;  /* 0x000000a402007988 */ /* 0x004fe80008000c0a */
[----:B------:R-:W2:Y:S04]  /*a1b0*/  LDL.LU R114, [R1+0x328] ;  /* 0x0003280001727983 */ /* 0x000ea80000300800 */
[----:B------:R-:W2:Y:S04]  /*a1c0*/  LDL.LU R115, [R1+0x32c] ;  /* 0x00032c0001737983 */ /* 0x000ea80000300800 */
[----:B------:R-:W2:Y:S04]  /*a1d0*/  LDL.LU R116, [R1+0x330] ;  /* 0x0003300001747983 */ /* 0x000ea80000300800 */
[----:B---3--:R-:W-:Y:S04]  /*a1e0*/  STS.128 [R67+UR10], R168 ;  /* 0x000000a843007988 */ /* 0x008fe80008000c0a */
[----:B------:R-:W3:Y:S04]  /*a1f0*/  LDL.LU R117, [R1+0x334] ;  /* 0x0003340001757983 */ /* 0x000ee80000300800 */
[----:B------:R-:W3:Y:S04]  /*a200*/  LDL.LU R118, [R1+0x338] ;  /* 0x0003380001767983 */ /* 0x000ee80000300800 */
[----:B------:R-:W3:Y:S04]  /*a210*/  LDL.LU R119, [R1+0x33c] ;  /* 0x00033c0001777983 */ /* 0x000ee80000300800 */
[----:B----4-:R-:W-:Y:S04]  /*a220*/  STS.128 [R247+UR10], R172 ;  /* 0x000000acf7007988 */ /* 0x010fe80008000c0a */
[----:B------:R-:W4:Y:S04]  /*a230*/  LDL.LU R120, [R1+0x340] ;  /* 0x0003400001787983 */ /* 0x000f280000300800 */
[----:B------:R-:W4:Y:S04]  /*a240*/  LDL.LU R121, [R1+0x344] ;  /* 0x0003440001797983 */ /* 0x000f280000300800 */
[----:B------:R-:W4:Y:S04]  /*a250*/  LDL.LU R122, [R1+0x348] ;  /* 0x00034800017a7983 */ /* 0x000f280000300800 */
[----:B-----5:R0:W-:Y:S04]  /*a260*/  STS.128 [R246+UR10], R176 ;  /* 0x000000b0f6007988 */ /* 0x0201e80008000c0a */
[----:B------:R-:W4:Y:S04]  /*a270*/  LDL.LU R123, [R1+0x34c] ;  /* 0x00034c00017b7983 */ /* 0x000f280000300800 */
[----:B------:R-:W5:Y:S04]  /*a280*/  LDL.LU R124, [R1+0x350] ;  /* 0x00035000017c7983 */ /* 0x000f680000300800 */
[----:B------:R-:W5:Y:S04]  /*a290*/  LDL.LU R125, [R1+0x354] ;  /* 0x00035400017d7983 */ /* 0x000f680000300800 */
[----:B------:R-:W-:Y:S04]  /*a2a0*/  STS.128 [R245+UR10], R180 ;  /* 0x000000b4f5007988 */ /* 0x000fe80008000c0a */
[----:B------:R-:W5:Y:S04]  /*a2b0*/  LDL.LU R126, [R1+0x358] ;  /* 0x00035800017e7983 */ /* 0x000f680000300800 */
[----:B------:R-:W5:Y:S04]  /*a2c0*/  LDL.LU R127, [R1+0x35c] ;  /* 0x00035c00017f7983 */ /* 0x000f680000300800 */
[----:B0-----:R-:W2:Y:S04]  /*a2d0*/  LDL.LU.64 R178, [R1+0xac8] ;  /* 0x000ac80001b27983 */ /* 0x001ea80000300a00 */
[----:B------:R-:W-:Y:S04]  /*a2e0*/  STS.128 [R3+UR10], R184 ;  /* 0x000000b803007988 */ /* 0x000fe80008000c0a */
[----:B------:R-:W2:Y:S04]  /*a2f0*/  LDL.LU.64 R176, [R1+0xac0] ;  /* 0x000ac00001b07983 */ /* 0x000ea80000300a00 */
[----:B------:R-:W2:Y:S04]  /*a300*/  LDL.LU.64 R174, [R1+0xab8] ;  /* 0x000ab80001ae7983 */ /* 0x000ea80000300a00 */
[----:B------:R-:W2:Y:S04]  /*a310*/  LDL.LU.64 R172, [R1+0xab0] ;  /* 0x000ab00001ac7983 */ /* 0x000ea80000300a00 */
[----:B------:R-:W-:Y:S04]  /*a320*/  STS.128 [R244+UR10], R188 ;  /* 0x000000bcf4007988 */ /* 0x000fe80008000c0a */
[----:B------:R-:W2:Y:S04]  /*a330*/  LDL.LU.64 R170, [R1+0xaa8] ;  /* 0x000aa80001aa7983 */ /* 0x000ea80000300a00 */
[----:B------:R-:W2:Y:S04]  /*a340*/  LDL.LU.64 R168, [R1+0xaa0] ;  /* 0x000aa00001a87983 */ /* 0x000ea80000300a00 */
[----:B------:R-:W2:Y:S04]  /*a350*/  LDL.LU.64 R166, [R1+0xa98] ;  /* 0x000a980001a67983 */ /* 0x000ea80000300a00 */
[----:B------:R-:W-:Y:S01]  /*a360*/  STS.128 [R252+UR10], R192 ;  /* 0x000000c0fc007988 */ /* 0x000fe20008000c0a */
[----:B------:R-:W-:Y:S06]  /*a370*/  BAR.SYNC.DEFER_BLOCKING 0x0 ;  /* 0x0000000000007b1d */ /* 0x000fec0000010000 */
[----:B------:R-:W2:Y:S04]  /*a380*/  LDL.LU.64 R164, [R1+0xa90] ;  /* 0x000a900001a47983 */ /* 0x000ea80000300a00 */
[----:B------:R-:W2:Y:S04]  /*a390*/  LDL.LU.64 R162, [R1+0xa88] ;  /* 0x000a880001a27983 */ /* 0x000ea80000300a00 */
[----:B------:R-:W2:Y:S04]  /*a3a0*/  LDL.LU.64 R160, [R1+0xa80] ;  /* 0x000a800001a07983 */ /* 0x000ea80000300a00 */
[----:B------:R-:W2:Y:S04]  /*a3b0*/  LDL.LU.64 R158, [R1+0xa78] ;  /* 0x000a7800019e7983 */ /* 0x000ea80000300a00 */
[----:B------:R-:W0:Y:S04]  /*a3c0*/  LDSM.16.M88.4 R8, [R0] ;  /* 0x000000000008783b */ /* 0x000e280000000200 */
[----:B------:R-:W1:Y:S04]  /*a3d0*/  LDSM.16.M88.4 R4, [R0+0x100] ;  /* 0x000100000004783b */ /* 0x000e680000000200 */
[----:B------:R-:W2:Y:S04]  /*a3e0*/  LDL.LU.64 R156, [R1+0xa70] ;  /* 0x000a7000019c7983 */ /* 0x000ea80000300a00 */
        /* <DEDUP_REMOVED lines=12> */
[----:B0-----:R-:W-:Y:S04]  /*a4b0*/  STL.64 [R1+0x10], R8 ;  /* 0x0000100801007387 */ /* 0x001fe80000100a00 */
[----:B------:R-:W-:Y:S04]  /*a4c0*/  STL.64 [R1+0x18], R10 ;  /* 0x0000180a01007387 */ /* 0x000fe80000100a00 */
[----:B------:R-:W0:Y:S04]  /*a4d0*/  LDSM.16.M88.4 R8, [R0+0x300] ;  /* 0x000300000008783b */ /* 0x000e280000000200 */
[----:B-1----:R-:W-:Y:S04]  /*a4e0*/  STL.64 [R1], R4 ;  /* 0x0000000401007387 */ /* 0x002fe80000100a00 */
[----:B------:R-:W-:Y:S04]  /*a4f0*/  STL.64 [R1+0x8], R6 ;  /* 0x0000080601007387 */ /* 0x000fe80000100a00 */
[----:B------:R-:W1:Y:S01]  /*a500*/  LDSM.16.M88.4 R4, [R0+0x400] ;  /* 0x000400000004783b */ /* 0x000e620000000200 */
[----:B------:R-:W-:-:S02]  /*a510*/  IMAD.MOV.U32 R130, RZ, RZ, R249 ;  /* 0x000000ffff827224 */ /* 0x000fc400078e00f9 */
[----:B------:R-:W-:Y:S01]  /*a520*/  IMAD.MOV.U32 R131, RZ, RZ, R248 ;  /* 0x000000ffff837224 */ /* 0x000fe200078e00f8 */
[----:B------:R-:W1:Y:S04]  /*a530*/  LDSM.16.M88.4 R12, [R0+0x500] ;  /* 0x00050000000c783b */ /* 0x000e680000000200 */
[----:B------:R-:W-:Y:S04]  /*a540*/  LDSM.16.M88.4 R248, [R0+0x200] ;  /* 0x0002000000f8783b */ /* 0x000fe80000000200 */
[----:B0-----:R-:W-:Y:S04]  /*a550*/  STL.64 [R1+0x500], R8 ;  /* 0x0005000801007387 */ /* 0x001fe80000100a00 */
[----:B------:R-:W-:Y:S04]  /*a560*/  STL.64 [R1+0x508], R10 ;  /* 0x0005080a01007387 */ /* 0x000fe80000100a00 */
[----:B------:R-:W0:Y:S04]  /*a570*/  LDSM.16.M88.4 R8, [R0+0x600] ;  /* 0x000600000008783b */ /* 0x000e280000000200 */
[----:B-1----:R-:W-:Y:S04]  /*a580*/  STL.64 [R1+0x4f0], R4 ;  /* 0x0004f00401007387 */ /* 0x002fe80000100a00 */
[----:B------:R-:W-:Y:S04]  /*a590*/  STL.64 [R1+0x4f8], R6 ;  /* 0x0004f80601007387 */ /* 0x000fe80000100a00 */
[----:B------:R-:W1:Y:S01]  /*a5a0*/  LDSM.16.M88.4 R4, [R0+0x700] ;  /* 0x000700000004783b */ /* 0x000e620000000200 */
[----:B------:R-:W-:Y:S06]  /*a5b0*/  BAR.SYNC.DEFER_BLOCKING 0x0 ;  /* 0x0000000000007b1d */ /* 0x000fec0000010000 */
[----:B------:R-:W-:Y:S04]  /*a5c0*/  STS.128 [R2+UR10], R212 ;  /* 0x000000d402007988 */ /* 0x000fe80008000c0a */
[----:B------:R-:W-:Y:S04]  /*a5d0*/  STS.128 [R67+UR10], R216 ;  /* 0x000000d843007988 */ /* 0x000fe80008000c0a */
[----:B------:R-:W-:Y:S04]  /*a5e0*/  STS.128 [R247+UR10], R220 ;  /* 0x000000dcf7007988 */ /* 0x000fe80008000c0a */
[----:B------:R-:W-:Y:S04]  /*a5f0*/  STS.128 [R246+UR10], R224 ;  /* 0x000000e0f6007988 */ /* 0x000fe80008000c0a */
[----:B------:R-:W-:Y:S04]  /*a600*/  STS.128 [R245+UR10], R228 ;  /* 0x000000e4f5007988 */ /* 0x000fe80008000c0a */
[----:B------:R-:W-:Y:S04]  /*a610*/  STS.128 [R3+UR10], R232 ;  /* 0x000000e803007988 */ /* 0x000fe80008000c0a */
[----:B------:R-:W-:Y:S04]  /*a620*/  STS.128 [R244+UR10], R236 ;  /* 0x000000ecf4007988 */ /* 0x000fe80008000c0a */
[----:B------:R1:W-:Y:S04]  /*a630*/  STS.128 [R252+UR10], R240 ;  /* 0x000000f0fc007988 */ /* 0x0003e80008000c0a */
        /* <DEDUP_REMOVED lines=9> */
[----:B------:R-:W3:Y:S04]  /*a6d0*/  LDL.LU.64 R242, [R1+0xa08] ;  /* 0x000a080001f27983 */ /* 0x000ee80000300a00 */
        /* <DEDUP_REMOVED lines=25> */
[----:B------:R-:W4:Y:S04]  /*a870*/  LDSM.16.M88.4 R12, [R0+0x200] ;  /* 0x00020000000c783b */ /* 0x000f280000000200 */
[----:B0-----:R-:W-:Y:S04]  /*a880*/  STL.64 [R1+0x4d0], R8 ;  /* 0x0004d00801007387 */ /* 0x001fe80000100a00 */
[----:B------:R-:W-:Y:S04]  /*a890*/  STL.64 [R1+0x4d8], R10 ;  /* 0x0004d80a01007387 */ /* 0x000fe80000100a00 */
[----:B------:R-:W0:Y:S04]  /*a8a0*/  LDSM.16.M88.4 R8, [R0+0x300] ;  /* 0x000300000008783b */ /* 0x000e280000000200 */
[----:B-1----:R-:W-:Y:S04]  /*a8b0*/  STL.64 [R1+0x4c0], R4 ;  /* 0x0004c00401007387 */ /* 0x002fe80000100a00 */
[----:B------:R-:W-:Y:S04]  /*a8c0*/  STL.64 [R1+0x4c8], R6 ;  /* 0x0004c80601007387 */ /* 0x000fe80000100a00 */
[----:B------:R-:W1:Y:S04]  /*a8d0*/  LDSM.16.M88.4 R4, [R0+0x400] ;  /* 0x000400000004783b */ /* 0x000e680000000200 */
[----:B----4-:R-:W-:Y:S04]  /*a8e0*/  STL.64 [R1+0x4b0], R12 ;  /* 0x0004b00c01007387 */ /* 0x010fe80000100a00 */
[----:B------:R-:W-:Y:S04]  /*a8f0*/  STL.64 [R1+0x4b8], R14 ;  /* 0x0004b80e01007387 */ /* 0x000fe80000100a00 */
[----:B------:R-:W4:Y:S04]  /*a900*/  LDSM.16.M88.4 R12, [R0+0x500] ;  /* 0x00050000000c783b */ /* 0x000f280000000200 */
        /* <DEDUP_REMOVED lines=14> */
[----:B------:R-:W-:Y:S01]  /*a9f0*/  STS.128 [R252+UR10], R96 ;  /* 0x00000060fc007988 */ /* 0x000fe20008000c0a */
[----:B------:R-:W-:Y:S06]  /*aa00*/  BAR.SYNC.DEFER_BLOCKING 0x0 ;  /* 0x0000000000007b1d */ /* 0x000fec0000010000 */
[----:B----4-:R-:W-:Y:S04]  /*aa10*/  STL.64 [R1+0x480], R12 ;  /* 0x0004800c01007387 */ /* 0x010fe80000100a00 */
[----:B------:R-:W-:Y:S04]  /*aa20*/  STL.64 [R1+0x488], R14 ;  /* 0x0004880e01007387 */ /* 0x000fe80000100a00 */
[----:B0-----:R-:W-:Y:S04]  /*aa30*/  STL.64 [R1+0x470], R8 ;  /* 0x0004700801007387 */ /* 0x001fe80000100a00 */
[----:B------:R-:W-:Y:S04]  /*aa40*/  STL.64 [R1+0x478], R10 ;  /* 0x0004780a01007387 */ /* 0x000fe80000100a00 */
[----:B-1----:R-:W-:Y:S04]  /*aa50*/  STL.64 [R1+0x460], R4 ;  /* 0x0004600401007387 */ /* 0x002fe80000100a00 */
[----:B------:R-:W0:Y:S04]  /*aa60*/  LDSM.16.M88.4 R8, [R0+0x300] ;  /* 0x000300000008783b */ /* 0x000e280000000200 */
[----:B------:R-:W-:Y:S04]  /*aa70*/  STL.64 [R1+0x468], R6 ;  /* 0x0004680601007387 */ /* 0x000fe80000100a00 */
[----:B------:R-:W1:Y:S04]  /*aa80*/  LDSM.16.M88.4 R4, [R0+0x400] ;  /* 0x000400000004783b */ /* 0x000e680000000200 */
[----:B------:R-:W-:Y:S04]  /*aa90*/  LDSM.16.M88.4 R204, [R0] ;  /* 0x0000000000cc783b */ /* 0x000fe80000000200 */
[----:B------:R-:W-:Y:S04]  /*aaa0*/  LDSM.16.M88.4 R200, [R0+0x100] ;  /* 0x0001000000c8783b */ /* 0x000fe80000000200 */
[----:B------:R-:W-:Y:S04]  /*aab0*/  LDSM.16.M88.4 R196, [R0+0x200] ;  /* 0x0002000000c4783b */ /* 0x000fe80000000200 */
[----:B------:R-:W4:Y:S04]  /*aac0*/  LDSM.16.M88.4 R12, [R0+0x500] ;  /* 0x00050000000c783b */ /* 0x000f280000000200 */
[----:B0-----:R-:W-:Y:S04]  /*aad0*/  STL.64 [R1+0x430], R8 ;  /* 0x0004300801007387 */ /* 0x001fe80000100a00 */
[----:B------:R-:W-:Y:S04]  /*aae0*/  STL.64 [R1+0x438], R10 ;  /* 0x0004380a01007387 */ /* 0x000fe80000100a00 */
[----:B-1----:R-:W-:Y:S04]  /*aaf0*/  STL.64 [R1+0x420], R4 ;  /* 0x0004200401007387 */ /* 0x002fe80000100a00 */
[----:B------:R-:W-:Y:S04]  /*ab00*/  STL.64 [R1+0x428], R6 ;  /* 0x0004280601007387 */ /* 0x000fe80000100a00 */
[----:B------:R-:W0:Y:S04]  /*ab10*/  LDSM.16.M88.4 R8, [R0+0x600] ;  /* 0x000600000008783b */ /* 0x000e280000000200 */
[----:B------:R-:W1:Y:S01]  /*ab20*/  LDSM.16.M88.4 R4, [R0+0x700] ;  /* 0x000700000004783b */ /* 0x000e620000000200 */
[----:B------:R-:W-:Y:S06]  /*ab30*/  BAR.SYNC.DEFER_BLOCKING 0x0 ;  /* 0x0000000000007b1d */ /* 0x000fec0000010000 */
[----:B--2---:R-:W-:Y:S04]  /*ab40*/  STS.128 [R2+UR10], R132 ;  /* 0x0000008402007988 */ /* 0x004fe80008000c0a */
        /* <DEDUP_REMOVED lines=12> */
[----:B------:R-:W0:Y:S04]  /*ac10*/  LDSM.16.M88.4 R12, [R0] ;  /* 0x00000000000c783b */ /* 0x000e280000000200 */
[----:B------:R-:W2:Y:S04]  /*ac20*/  LDSM.16.M88.4 R8, [R0+0x100] ;  /* 0x000100000008783b */ /* 0x000ea80000000200 */
[----:B-1----:R-:W-:Y:S04]  /*ac30*/  STL.64 [R1+0x440], R4 ;  /* 0x0004400401007387 */ /* 0x002fe80000100a00 */
[----:B------:R-:W-:Y:S04]  /*ac40*/  STL.64 [R1+0x448], R6 ;  /* 0x0004480601007387 */ /* 0x000fe80000100a00 */
[----:B------:R-:W1:Y:S04]  /*ac50*/  LDSM.16.M88.4 R4, [R0+0x200] ;  /* 0x000200000004783b */ /* 0x000e680000000200 */
[----:B0-----:R-:W-:Y:S04]  /*ac60*/  STL.64 [R1+0x400], R12 ;  /* 0x0004000c01007387 */ /* 0x001fe80000100a00 */
[----:B------:R-:W-:Y:S04]  /*ac70*/  STL.64 [R1+0x408], R14 ;  /* 0x0004080e01007387 */ /* 0x000fe80000100a00 */
[----:B------:R-:W0:Y:S04]  /*ac80*/  LDSM.16.M88.4 R12, [R0+0x300] ;  /* 0x00030000000c783b */ /* 0x000e280000000200 */
[----:B--2---:R-:W-:Y:S04]  /*ac90*/  STL.64 [R1+0x3f0], R8 ;  /* 0x0003f00801007387 */ /* 0x004fe80000100a00 */
[----:B------:R-:W-:Y:S04]  /*aca0*/  STL.64 [R1+0x3f8], R10 ;  /* 0x0003f80a01007387 */ /* 0x000fe80000100a00 */
        /* <DEDUP_REMOVED lines=10> */
[----:B-1----:R1:W-:Y:S04]  /*ad50*/  STL.64 [R1+0x3b0], R4 ;  /* 0x0003b00401007387 */ /* 0x0023e80000100a00 */
[----:B------:R4:W-:Y:S01]  /*ad60*/  STL.64 [R1+0x3b8], R6 ;  /* 0x0003b80601007387 */ /* 0x0009e20000100a00 */
[----:B------:R-:W-:Y:S06]  /*ad70*/  BAR.SYNC.DEFER_BLOCKING 0x0 ;  /* 0x0000000000007b1d */ /* 0x000fec0000010000 */
[----:B-1----:R-:W5:Y:S04]  /*ad80*/  LDL.LU R4, [R1+0x170] ;  /* 0x0001700001047983 */ /* 0x002f680000300800 */
[----:B0-----:R-:W-:Y:S04]  /*ad90*/  STL.64 [R1+0x3a0], R12 ;  /* 0x0003a00c01007387 */ /* 0x001fe80000100a00 */
[----:B------:R-:W-:Y:S04]  /*ada0*/  STL.64 [R1+0x3a8], R14 ;  /* 0x0003a80e01007387 */ /* 0x000fe80000100a00 */
[----:B--2---:R0:W-:Y:S04]  /*adb0*/  STL.64 [R1+0x390], R8 ;  /* 0x0003900801007387 */ /* 0x0041e80000100a00 */
[----:B------:R1:W-:Y:S04]  /*adc0*/  STL.64 [R1+0x398], R10 ;  /* 0x0003980a01007387 */ /* 0x0003e80000100a00 */
[----:B------:R-:W2:Y:S04]  /*add0*/  LDL.LU R5, [R1+0x174] ;  /* 0x0001740001057983 */ /* 0x000ea80000300800 */
[----:B----4-:R-:W2:Y:S04]  /*ade0*/  LDL.LU R6, [R1+0x178] ;  /* 0x0001780001067983 */ /* 0x010ea80000300800 */
[----:B------:R-:W2:Y:S04]  /*adf0*/  LDL.LU R7, [R1+0x17c] ;  /* 0x00017c0001077983 */ /* 0x000ea80000300800 */
[----:B0-----:R-:W4:Y:S04]  /*ae00*/  LDL.LU R8, [R1+0x180] ;  /* 0x0001800001087983 */ /* 0x001f280000300800 */
[----:B------:R-:W4:Y:S04]  /*ae10*/  LDL.LU R9, [R1+0x184] ;  /* 0x0001840001097983 */ /* 0x000f280000300800 */
[----:B-1----:R-:W4:Y:S04]  /*ae20*/  LDL.LU R10, [R1+0x188] ;  /* 0x00018800010a7983 */ /* 0x002f280000300800 */
[----:B------:R-:W4:Y:S04]  /*ae30*/  LDL.LU R11, [R1+0x18c] ;  /* 0x00018c00010b7983 */ /* 0x000f280000300800 */
[----:B------:R-:W2:Y:S04]  /*ae40*/  LDL.LU R12, [R1+0x190] ;  /* 0x00019000010c7983 */ /* 0x000ea80000300800 */
        /* <DEDUP_REMOVED lines=33> */
[----:B------:R-:W2:Y:S01]  /*b060*/  LDL.LU R46, [R1+0x218] ;  /* 0x00021800012e7983 */ /* 0x000ea20000300800 */
[----:B------:R-:W-:-:S03]  /*b070*/  LOP3.LUT R159, R2, 0x10, RZ, 0x3c, !PT ;  /* 0x00000010029f7812 */ /* 0x000fc600078e3cff */
        /* <DEDUP_REMOVED lines=8> */
[----:B------:R-:W-:Y:S04]  /*b100*/  STS.128 [R2+UR10], R100 ;  /* 0x0000006402007988 */ /* 0x000fe80008000c0a */
[----:B------:R-:W2:Y:S04]  /*b110*/  LDL.LU R55, [R1+0x23c] ;  /* 0x00023c0001377983 */ /* 0x000ea80000300800 */
[----:B------:R-:W-:Y:S04]  /*b120*/  STS.128 [R159+UR10], R104 ;  /* 0x000000689f007988 */ /* 0x000fe80008000c0a */
[----:B------:R-:W2:Y:S04]  /*b130*/  LDL.LU R56, [R1+0x240] ;  /* 0x0002400001387983 */ /* 0x000ea80000300800 */
[----:B------:R-:W-:Y:S04]  /*b140*/  STS.128 [R247+UR10], R108 ;  /* 0x0000006cf7007988 */ /* 0x000fe80008000c0a */
[----:B------:R-:W2:Y:S04]  /*b150*/  LDL.LU R57, [R1+0x244] ;  /* 0x0002440001397983 */ /* 0x000ea80000300800 */
[----:B------:R-:W-:Y:S04]  /*b160*/  STS.128 [R246+UR10], R112 ;  /* 0x00000070f6007988 */ /* 0x000fe80008000c0a */
[----:B------:R-:W2:Y:S04]  /*b170*/  LDL.LU R58, [R1+0x248] ;  /* 0x00024800013a7983 */ /* 0x000ea80000300800 */
[----:B---3--:R-:W-:Y:S04]  /*b180*/  STS.128 [R245+UR10], R116 ;  /* 0x00000074f5007988 */ /* 0x008fe80008000c0a */
[----:B------:R-:W3:Y:S04]  /*b190*/  LDL.LU R59, [R1+0x24c] ;  /* 0x00024c00013b7983 */ /* 0x000ee80000300800 */
[----:B------:R-:W-:Y:S04]  /*b1a0*/  STS.128 [R3+UR10], R120 ;  /* 0x0000007803007988 */ /* 0x000fe80008000c0a */
[----:B------:R-:W2:Y:S04]  /*b1b0*/  LDL.LU R60, [R1+0x250] ;  /* 0x00025000013c7983 */ /* 0x000ea80000300800 */
[----:B-----5:R-:W-:Y:S04]  /*b1c0*/  STS.128 [R244+UR10], R124 ;  /* 0x0000007cf4007988 */ /* 0x020fe80008000c0a */
[----:B------:R-:W5:Y:S04]  /*b1d0*/  LDL.LU R61, [R1+0x254] ;  /* 0x00025400013d7983 */ /* 0x000f680000300800 */
[----:B------:R0:W-:Y:S04]  /*b1e0*/  STS.128 [R252+UR10], R128 ;  /* 0x00000080fc007988 */ /* 0x0001e80008000c0a */
[----:B------:R-:W5:Y:S01]  /*b1f0*/  LDL.LU R62, [R1+0x258] ;  /* 0x00025800013e7983 */ /* 0x000f620000300800 */
[----:B------:R-:W-:Y:S06]  /*b200*/  BAR.SYNC.DEFER_BLOCKING 0x0 ;  /* 0x0000000000007b1d */ /* 0x000fec0000010000 */
[----:B------:R-:W5:Y:S04]  /*b210*/  LDL.LU R63, [R1+0x25c] ;  /* 0x00025c00013f7983 */ /* 0x000f680000300800 */
[----:B------:R-:W2:Y:S04]  /*b220*/  LDL.LU R64, [R1+0x260] ;  /* 0x0002600001407983 */ /* 0x000ea80000300800 */
[----:B------:R-:W2:Y:S04]  /*b230*/  LDL.LU R65, [R1+0x264] ;  /* 0x0002640001417983 */ /* 0x000ea80000300800 */
[----:B------:R-:W2:Y:S04]  /*b240*/  LDL.LU R66, [R1+0x268] ;  /* 0x0002680001427983 */ /* 0x000ea80000300800 */
[----:B------:R-:W2:Y:S04]  /*b250*/  LDL.LU R67, [R1+0x26c] ;  /* 0x00026c0001437983 */ /* 0x000ea80000300800 */
[----:B0-----:R-:W2:Y:S04]  /*b260*/  LDL.LU.64 R130, [R1+0x938] ;  /* 0x0009380001827983 */ /* 0x001ea80000300a00 */
        /* <DEDUP_REMOVED lines=18> */
[----:B------:R-:W0:Y:S04]  /*b390*/  LDSM.16.M88.4 R140, [R0+0x300] ;  /* 0x00030000008c783b */ /* 0x000e280000000200 */
[----:B------:R-:W3:Y:S04]  /*b3a0*/  LDL.LU.64 R92, [R1+0x8a0] ;  /* 0x0008a000015c7983 */ /* 0x000ee80000300a00 */
[----:B------:R-:W3:Y:S04]  /*b3b0*/  LDL.LU.64 R90, [R1+0x898] ;  /* 0x00089800015a7983 */ /* 0x000ee80000300a00 */
        /* <DEDUP_REMOVED lines=12> */
[----:B0-----:R-:W-:Y:S04]  /*b480*/  STL.64 [R1+0x2c0], R140 ;  /* 0x0002c08c01007387 */ /* 0x001fe80000100a00 */
[----:B------:R-:W-:Y:S04]  /*b490*/  STL.64 [R1+0x2c8], R142 ;  /* 0x0002c88e01007387 */ /* 0x000fe80000100a00 */
[----:B-1----:R-:W-:Y:S04]  /*b4a0*/  STL.64 [R1+0x2b0], R136 ;  /* 0x0002b08801007387 */ /* 0x002fe80000100a00 */
[----:B------:R-:W-:Y:S04]  /*b4b0*/  STL.64 [R1+0x2b8], R138 ;  /* 0x0002b88a01007387 */ /* 0x000fe80000100a00 */
[----:B------:R-:W-:Y:S04]  /*b4c0*/  LDSM.16.M88.4 R152, [R0] ;  /* 0x000000000098783b */ /* 0x000fe80000000200 */
[----:B------:R-:W-:Y:S04]  /*b4d0*/  LDSM.16.M88.4 R148, [R0+0x100] ;  /* 0x000100000094783b */ /* 0x000fe80000000200 */
[----:B------:R-:W-:Y:S04]  /*b4e0*/  LDSM.16.M88.4 R132, [R0+0x200] ;  /* 0x000200000084783b */ /* 0x000fe80000000200 */
[----:B------:R-:W0:Y:S04]  /*b4f0*/  LDSM.16.M88.4 R144, [R0+0x500] ;  /* 0x000500000090783b */ /* 0x000e280000000200 */
[----:B------:R-:W1:Y:S04]  /*b500*/  LDSM.16.M88.4 R140, [R0+0x600] ;  /* 0x00060000008c783b */ /* 0x000e680000000200 */
        /* <DEDUP_REMOVED lines=11> */
[----:B0-----:R-:W-:Y:S04]  /*b5c0*/  STL.64 [R1+0x2a0], R144 ;  /* 0x0002a09001007387 */ /* 0x001fe80000100a00 */
[----:B------:R-:W-:Y:S04]  /*b5d0*/  STL.64 [R1+0x2a8], R146 ;  /* 0x0002a89201007387 */ /* 0x000fe80000100a00 */
[----:B-1----:R-:W-:Y:S04]  /*b5e0*/  STL.64 [R1+0x2e0], R140 ;  /* 0x0002e08c01007387 */ /* 0x002fe80000100a00 */
[----:B------:R-:W-:Y:S04]  /*b5f0*/  STL.64 [R1+0x2e8], R142 ;  /* 0x0002e88e01007387 */ /* 0x000fe80000100a00 */
[----:B------:R-:W-:Y:S04]  /*b600*/  STL.64 [R1+0x2d0], R136 ;  /* 0x0002d08801007387 */ /* 0x000fe80000100a00 */
[----:B------:R-:W0:Y:S04]  /*b610*/  LDSM.16.M88.4 R140, [R0] ;  /* 0x00000000008c783b */ /* 0x000e280000000200 */
[----:B------:R-:W-:Y:S04]  /*b620*/  STL.64 [R1+0x2d8], R138 ;  /* 0x0002d88a01007387 */ /* 0x000fe80000100a00 */
        /* <DEDUP_REMOVED lines=17> */
[----:B------:R-:W-:Y:S06]  /*b740*/  BAR.SYNC.DEFER_BLOCKING 0x0 ;  /* 0x0000000000007b1d */ /* 0x000fec0000010000 */
[----:B--2---:R-:W-:Y:S04]  /*b750*/  STS.128 [R2+UR10], R4 ;  /* 0x0000000402007988 */ /* 0x004fe80008000c0a */
[----:B----4-:R-:W-:Y:S04]  /*b760*/  STS.128 [R159+UR10], R8 ;  /* 0x000000089f007988 */ /* 0x010fe80008000c0a */
[----:B------:R-:W-:Y:S04]  /*b770*/  STS.128 [R247+UR10], R12 ;  /* 0x0000000cf7007988 */ /* 0x000fe80008000c0a */
[----:B------:R-:W-:Y:S04]  /*b780*/  STS.128 [R246+UR10], R16 ;  /* 0x00000010f6007988 */ /* 0x000fe80008000c0a */
[----:B------:R-:W-:Y:S04]  /*b790*/  STS.128 [R245+UR10], R20 ;  /* 0x00000014f5007988 */ /* 0x000fe80008000c0a */
[----:B------:R-:W-:Y:S04]  /*b7a0*/  STS.128 [R3+UR10], R24 ;  /* 0x0000001803007988 */ /* 0x000fe80008000c0a */
[----:B------:R-:W-:Y:S04]  /*b7b0*/  STS.128 [R244+UR10], R28 ;  /* 0x0000001cf4007988 */ /* 0x000fe80008000c0a */
[----:B------:R-:W-:Y:S01]  /*b7c0*/  STS.128 [R252+UR10], R32 ;  /* 0x00000020fc007988 */ /* 0x000fe20008000c0a */
[----:B------:R-:W-:Y:S06]  /*b7d0*/  BAR.SYNC.DEFER_BLOCKING 0x0 ;  /* 0x0000000000007b1d */ /* 0x000fec0000010000 */
[----:B------:R-:W2:Y:S04]  /*b7e0*/  LDSM.16.M88.4 R8, [R0+0x300] ;  /* 0x000300000008783b */ /* 0x000ea80000000200 */
[----:B------:R-:W4:Y:S04]  /*b7f0*/  LDSM.16.M88.4 R4, [R0+0x400] ;  /* 0x000400000004783b */ /* 0x000f280000000200 */
[----:B------:R-:W-:Y:S04]  /*b800*/  STL.64 [R1+0xd0], R144 ;  /* 0x0000d09001007387 */ /* 0x000fe80000100a00 */
[----:B------:R-:W-:Y:S04]  /*b810*/  STL.64 [R1+0xd8], R146 ;  /* 0x0000d89201007387 */ /* 0x000fe80000100a00 */
[----:B0-----:R-:W-:Y:S04]  /*b820*/  STL.64 [R1+0xc0], R140 ;  /* 0x0000c08c01007387 */ /* 0x001fe80000100a00 */
[----:B------:R-:W-:Y:S04]  /*b830*/  STL.64 [R1+0xc8], R142 ;  /* 0x0000c88e01007387 */ /* 0x000fe80000100a00 */
[----:B-1----:R-:W-:Y:S04]  /*b840*/  STL.64 [R1+0xb0], R136 ;  /* 0x0000b08801007387 */ /* 0x002fe80000100a00 */
[----:B------:R-:W-:Y:S04]  /*b850*/  STL.64 [R1+0xb8], R138 ;  /* 0x0000b88a01007387 */ /* 0x000fe80000100a00 */
[----:B------:R-:W-:Y:S04]  /*b860*/  LDSM.16.M88.4 R136, [R0] ;  /* 0x000000000088783b */ /* 0x000fe80000000200 */
[----:B------:R-:W-:Y:S04]  /*b870*/  LDSM.16.M88.4 R140, [R0+0x100] ;  /* 0x00010000008c783b */ /* 0x000fe80000000200 */
[----:B--2---:R-:W-:Y:S04]  /*b880*/  STL.64 [R1+0x80], R8 ;  /* 0x0000800801007387 */ /* 0x004fe80000100a00 */
[----:B------:R-:W-:Y:S04]  /*b890*/  STL.64 [R1+0x88], R10 ;  /* 0x0000880a01007387 */ /* 0x000fe80000100a00 */
[----:B----4-:R-:W-:Y:S04]  /*b8a0*/  STL.64 [R1+0x70], R4 ;  /* 0x0000700401007387 */ /* 0x010fe80000100a00 */
[----:B------:R-:W-:Y:S04]  /*b8b0*/  STL.64 [R1+0x78], R6 ;  /* 0x0000780601007387 */ /* 0x000fe80000100a00 */
[----:B------:R-:W-:Y:S04]  /*b8c0*/  LDSM.16.M88.4 R144, [R0+0x200] ;  /* 0x000200000090783b */ /* 0x000fe80000000200 */
[----:B------:R-:W0:Y:S04]  /*b8d0*/  LDSM.16.M88.4 R12, [R0+0x500] ;  /* 0x00050000000c783b */ /* 0x000e280000000200 */
[----:B------:R-:W1:Y:S04]  /*b8e0*/  LDSM.16.M88.4 R8, [R0+0x600] ;  /* 0x000600000008783b */ /* 0x000e680000000200 */
[----:B------:R-:W2:Y:S01]  /*b8f0*/  LDSM.16.M88.4 R4, [R0+0x700] ;  /* 0x000700000004783b */ /* 0x000ea20000000200 */
[----:B------:R-:W-:Y:S06]  /*b900*/  BAR.SYNC.DEFER_BLOCKING 0x0 ;  /* 0x0000000000007b1d */ /* 0x000fec0000010000 */
[----:B---3--:R-:W-:Y:S04]  /*b910*/  STS.128 [R2+UR10], R68 ;  /* 0x0000004402007988 */ /* 0x008fe80008000c0a */
        /* <DEDUP_REMOVED lines=12> */
[----:B--2---:R-:W-:Y:S04]  /*b9e0*/  STL.64 [R1+0x90], R4 ;  /* 0x0000900401007387 */ /* 0x004fe80000100a00 */
[----:B------:R-:W-:Y:S04]  /*b9f0*/  STL.64 [R1+0x98], R6 ;  /* 0x0000980601007387 */ /* 0x000fe80000100a00 */
[----:B------:R-:W0:Y:S04]  /*ba00*/  LDSM.16.M88.4 R4, [R0] ;  /* 0x000000000004783b */ /* 0x000e280000000200 */
[----:B------:R-:W1:Y:S04]  /*ba10*/  LDSM.16.M88.4 R12, [R0+0x100] ;  /* 0x00010000000c783b */ /* 0x000e680000000200 */
[----:B------:R-:W2:Y:S04]  /*ba20*/  LDSM.16.M88.4 R8, [R0+0x200] ;  /* 0x000200000008783b */ /* 0x000ea80000000200 */
[----:B------:R-:W3:Y:S04]  /*ba30*/  LDSM.16.M88.4 R244, [R0+0x400] ;  /* 0x0004000000f4783b */ /* 0x000ee80000000200 */
[----:B------:R-:W-:Y:S04]  /*ba40*/  LDSM.16.M88.4 R76, [R0+0x500] ;  /* 0x00050000004c783b */ /* 0x000fe80000000200 */
[----:B------:R-:W-:Y:S04]  /*ba50*/  LDSM.16.M88.4 R72, [R0+0x600] ;  /* 0x000600000048783b */ /* 0x000fe80000000200 */
[----:B------:R-:W-:Y:S04]  /*ba60*/  LDSM.16.M88.4 R68, [R0+0x700] ;  /* 0x000700000044783b */ /* 0x000fe80000000200 */
[----:B0-----:R-:W-:Y:S04]  /*ba70*/  STL.64 [R1+0x50], R4 ;  /* 0x0000500401007387 */ /* 0x001fe80000100a00 */
[----:B------:R-:W-:Y:S04]  /*ba80*/  STL.64 [R1+0x58], R6 ;  /* 0x0000580601007387 */ /* 0x000fe80000100a00 */
[----:B------:R-:W0:Y:S01]  /*ba90*/  LDSM.16.M88.4 R4, [R0+0x300] ;  /* 0x000300000004783b */ /* 0x000e220000000200 */
[----:B------:R-:W-:Y:S06]  /*baa0*/  BAR.SYNC.DEFER_BLOCKING 0x0 ;  /* 0x0000000000007b1d */ /* 0x000fec0000010000 */
[----:B-1----:R-:W-:Y:S04]  /*bab0*/  STL.64 [R1+0x40], R12 ;  /* 0x0000400c01007387 */ /* 0x002fe80000100a00 */
[----:B------:R-:W-:Y:S04]  /*bac0*/  STL.64 [R1+0x48], R14 ;  /* 0x0000480e01007387 */ /* 0x000fe80000100a00 */
[----:B--2---:R-:W-:Y:S04]  /*bad0*/  STL.64 [R1+0x30], R8 ;  /* 0x0000300801007387 */ /* 0x004fe80000100a00 */
[----:B------:R-:W-:Y:S04]  /*bae0*/  STL.64 [R1+0x38], R10 ;  /* 0x0000380a01007387 */ /* 0x000fe80000100a00 */
[----:B---3--:R-:W-:Y:S04]  /*baf0*/  STL [R1+0x624], R244 ;  /* 0x000624f401007387 */ /* 0x008fe80000100800 */
[----:B0-----:R-:W-:Y:S04]  /*bb00*/  STL.64 [R1+0x20], R4 ;  /* 0x0000200401007387 */ /* 0x001fe80000100a00 */
[----:B------:R-:W-:Y:S04]  /*bb10*/  STL.64 [R1+0x28], R6 ;  /* 0x0000280601007387 */ /* 0x000fe80000100a00 */
[----:B------:R0:W-:Y:S04]  /*bb20*/  STL [R1+0x620], R245 ;  /* 0x000620f501007387 */ /* 0x0001e80000100800 */
[----:B------:R-:W-:Y:S04]  /*bb30*/  STL [R1+0x61c], R246 ;  /* 0x00061cf601007387 */ /* 0x000fe80000100800 */
[----:B------:R1:W-:Y:S04]  /*bb40*/  STL [R1+0x618], R247 ;  /* 0x000618f701007387 */ /* 0x0003e80000100800 */
[----:B------:R2:W-:Y:S01]  /*bb50*/  STL [R1+0x634], R76 ;  /* 0x0006344c01007387 */ /* 0x0005e20000100800 */
[----:B0-----:R-:W-:-:S02]  /*bb60*/  LOP3.LUT R245, R2, 0x30, RZ, 0x3c, !PT ;  /* 0x0000003002f57812 */ /* 0x001fc400078e3cff */
[C---:B------:R-:W-:Y:S02]  /*bb70*/  LOP3.LUT R244, R2.reuse, 0x40, RZ, 0x3c, !PT ;  /* 0x0000004002f47812 */ /* 0x040fe400078e3cff */
[C---:B-1----:R-:W-:Y:S02]  /*bb80*/  LOP3.LUT R247, R2.reuse, 0x20, RZ, 0x3c, !PT ;  /* 0x0000002002f77812 */ /* 0x042fe400078e3cff */
[C---:B--2---:R-:W-:Y:S01]  /*bb90*/  LOP3.LUT R76, R2.reuse, 0x10, RZ, 0x3c, !PT ;  /* 0x00000010024c7812 */ /* 0x044fe200078e3cff */
[----:B------:R-:W-:Y:S01]  /*bba0*/  STS.128 [R2+UR10], R36 ;  /* 0x0000002402007988 */ /* 0x000fe20008000c0a */
[----:B------:R-:W-:-:S03]  /*bbb0*/  LOP3.LUT R246, R2, 0x60, RZ, 0x3c, !PT ;  /* 0x0000006002f67812 */ /* 0x000fc600078e3cff */
[----:B------:R-:W-:Y:S04]  /*bbc0*/  STS.128 [R76+UR10], R40 ;  /* 0x000000284c007988 */ /* 0x000fe80008000c0a */
[----:B------:R-:W-:Y:S04]  /*bbd0*/  STS.128 [R247+UR10], R44 ;  /* 0x0000002cf7007988 */ /* 0x000fe80008000c0a */
[----:B------:R-:W-:Y:S04]  /*bbe0*/  STS.128 [R245+UR10], R48 ;  /* 0x00000030f5007988 */ /* 0x000fe80008000c0a */
[----:B------:R-:W-:Y:S04]  /*bbf0*/  STS.128 [R244+UR10], R52 ;  /* 0x00000034f4007988 */ /* 0x000fe80008000c0a */
[----:B------:R-:W-:Y:S04]  /*bc00*/  STS.128 [R3+UR10], R56 ;  /* 0x0000003803007988 */ /* 0x000fe80008000c0a */
[----:B-----5:R-:W-:Y:S04]  /*bc10*/  STS.128 [R246+UR10], R60 ;  /* 0x0000003cf6007988 */ /* 0x020fe80008000c0a */
[----:B------:R0:W-:Y:S01]  /*bc20*/  STS.128 [R252+UR10], R64 ;  /* 0x00000040fc007988 */ /* 0x0001e20008000c0a */
[----:B------:R-:W-:Y:S06]  /*bc30*/  BAR.SYNC.DEFER_BLOCKING 0x0 ;  /* 0x0000000000007b1d */ /* 0x000fec0000010000 */
[----:B------:R-:W1:Y:S04]  /*bc40*/  LDSM.16.M88.4 R164, [R0] ;  /* 0x0000000000a4783b */ /* 0x000e680000000200 */
[----:B------:R-:W2:Y:S04]  /*bc50*/  LDSM.16.M88.4 R160, [R0+0x100] ;  /* 0x0001000000a0783b */ /* 0x000ea80000000200 */
[----:B------:R-:W3:Y:S04]  /*bc60*/  LDSM.16.M88.4 R156, [R0+0x200] ;  /* 0x00020000009c783b */ /* 0x000ee80000000200 */
[----:B------:R-:W-:Y:S04]  /*bc70*/  LDSM.16.M88.4 R84, [R0+0x300] ;  /* 0x000300000054783b */ /* 0x000fe80000000200 */
[----:B------:R-:W-:Y:S04]  /*bc80*/  LDSM.16.M88.4 R80, [R0+0x400] ;  /* 0x000400000050783b */ /* 0x000fe80000000200 */
[----:B------:R-:W-:Y:S04]  /*bc90*/  LDSM.16.M88.4 R96, [R0+0x500] ;  /* 0x000500000060783b */ /* 0x000fe80000000200 */
[----:B------:R-:W-:Y:S04]  /*bca0*/  LDSM.16.M88.4 R92, [R0+0x600] ;  /* 0x00060000005c783b */ /* 0x000fe80000000200 */
[----:B------:R-:W-:Y:S01]  /*bcb0*/  LDSM.16.M88.4 R88, [R0+0x700] ;  /* 0x000700000058783b */ /* 0x000fe20000000200 */
        /* <DEDUP_REMOVED lines=10> */
[----:B------:R-:W-:Y:S04]  /*bd60*/  STL [R1+0x630], R77 ;  /* 0x0006304d01007387 */ /* 0x000fe80000100800 */
[----:B------:R-:W-:Y:S04]  /*bd70*/  STL [R1+0x62c], R78 ;  /* 0x00062c4e01007387 */ /* 0x000fe80000100800 */
[----:B------:R-:W-:Y:S04]  /*bd80*/  STL [R1+0x628], R79 ;  /* 0x0006284f01007387 */ /* 0x000fe80000100800 */
[----:B------:R-:W-:Y:S04]  /*bd90*/  STL [R1+0x63c], R74 ;  /* 0x00063c4a01007387 */ /* 0x000fe80000100800 */
[----:B------:R-:W-:Y:S04]  /*bda0*/  STL [R1+0x638], R75 ;  /* 0x0006384b01007387 */ /* 0x000fe80000100800 */
[----:B0-----:R-:W4:Y:S04]  /*bdb0*/  LDL.LU.64 R66, [R1+0x838] ;  /* 0x0008380001427983 */ /* 0x001f280000300a00 */
[----:B------:R-:W4:Y:S04]  /*bdc0*/  LDL.LU.64 R64, [R1+0x830] ;  /* 0x0008300001407983 */ /* 0x000f280000300a00 */
[----:B------:R-:W5:Y:S04]  /*bdd0*/  LDL.LU.64 R62, [R1+0x828] ;  /* 0x00082800013e7983 */ /* 0x000f680000300a00 */
[----:B------:R-:W5:Y:S04]  /*bde0*/  LDL.LU.64 R60, [R1+0x820] ;  /* 0x00082000013c7983 */ /* 0x000f680000300a00 */
[----:B------:R-:W4:Y:S04]  /*bdf0*/  LDL.LU.64 R58, [R1+0x818] ;  /* 0x00081800013a7983 */ /* 0x000f280000300a00 */
[----:B------:R-:W4:Y:S04]  /*be00*/  LDL.LU.64 R56, [R1+0x810] ;  /* 0x0008100001387983 */ /* 0x000f280000300a00 */
[----:B------:R-:W4:Y:S04]  /*be10*/  LDL.LU.64 R54, [R1+0x808] ;  /* 0x0008080001367983 */ /* 0x000f280000300a00 */
[----:B------:R-:W4:Y:S04]  /*be20*/  LDL.LU.64 R52, [R1+0x800] ;  /* 0x0008000001347983 */ /* 0x000f280000300a00 */
[----:B------:R-:W4:Y:S04]  /*be30*/  LDL.LU.64 R50, [R1+0x7f8] ;  /* 0x0007f80001327983 */ /* 0x000f280000300a00 */
[----:B------:R-:W4:Y:S04]  /*be40*/  LDL.LU.64 R48, [R1+0x7f0] ;  /* 0x0007f00001307983 */ /* 0x000f280000300a00 */
[----:B------:R-:W4:Y:S04]  /*be50*/  LDL.LU.64 R46, [R1+0x7e8] ;  /* 0x0007e800012e7983 */ /* 0x000f280000300a00 */
[----:B------:R-:W0:Y:S04]  /*be60*/  LDSM.16.M88.4 R128, [R0] ;  /* 0x000000000080783b */ /* 0x000e280000000200 */
[----:B------:R-:W4:Y:S04]  /*be70*/  LDL.LU.64 R44, [R1+0x7e0] ;  /* 0x0007e000012c7983 */ /* 0x000f280000300a00 */
[----:B------:R-:W4:Y:S04]  /*be80*/  LDL.LU.64 R42, [R1+0x7d8] ;  /* 0x0007d800012a7983 */ /* 0x000f280000300a00 */
[----:B------:R-:W0:Y:S04]  /*be90*/  LDSM.16.M88.4 R124, [R0+0x100] ;  /* 0x00010000007c783b */ /* 0x000e280000000200 */
        /* <DEDUP_REMOVED lines=24> */
[----:B-1----:R-:W-:Y:S04]  /*c020*/  STL.64 [R1+0x738], R166 ;  /* 0x000738a601007387 */ /* 0x002fe80000100a00 */
[----:B------:R-:W-:Y:S04]  /*c030*/  STL.64 [R1+0x730], R164 ;  /* 0x000730a401007387 */ /* 0x000fe80000100a00 */
[----:B--2---:R-:W-:Y:S04]  /*c040*/  STL.64 [R1+0x728], R162 ;  /* 0x000728a201007387 */ /* 0x004fe80000100a00 */
[----:B------:R-:W-:Y:S04]  /*c050*/  STL.64 [R1+0x720], R160 ;  /* 0x000720a001007387 */ /* 0x000fe80000100a00 */
[----:B---3--:R-:W-:Y:S04]  /*c060*/  STL.64 [R1+0x718], R158 ;  /* 0x0007189e01007387 */ /* 0x008fe80000100a00 */
        /* <DEDUP_REMOVED lines=13> */
[----:B0-----:R-:W-:Y:S04]  /*c140*/  STL.64 [R1+0x6a8], R130 ;  /* 0x0006a88201007387 */ /* 0x001fe80000100a00 */
        /* <DEDUP_REMOVED lines=13> */
[----:B------:R-:W-:Y:S04]  /*c220*/  LDSM.16.M88.4 R100, [R0+0x700] ;  /* 0x000700000064783b */ /* 0x000fe80000000200 */
[----:B0-----:R-:W2:Y:S04]  /*c230*/  LDL.LU R104, [R1+0x100] ;  /* 0x0001000001687983 */ /* 0x001ea80000300800 */
        /* <DEDUP_REMOVED lines=26> */
[----:B------:R-:W5:Y:S01]  /*c3e0*/  LDL.LU R131, [R1+0x16c] ;  /* 0x00016c0001837983 */ /* 0x000f620000300800 */
[----:B------:R-:W-:Y:S01]  /*c3f0*/  BAR.SYNC.DEFER_BLOCKING 0x0 ;  /* 0x0000000000007b1d */ /* 0x000fe20000010000 */
[----:B------:R-:W-:-:S02]  /*c400*/  IMAD.MOV.U32 R132, RZ, RZ, R243 ;  /* 0x000000ffff847224 */ /* 0x000fc400078e00f3 */
[----:B------:R-:W-:Y:S02]  /*c410*/  IMAD.MOV.U32 R133, RZ, RZ, R242 ;  /* 0x000000ffff857224 */ /* 0x000fe400078e00f2 */
[----:B------:R-:W-:Y:S02]  /*c420*/  IMAD.MOV.U32 R134, RZ, RZ, R241 ;  /* 0x000000ffff867224 */ /* 0x000fe400078e00f1 */
[----:B------:R-:W-:Y:S01]  /*c430*/  IMAD.MOV.U32 R135, RZ, RZ, R240 ;  /* 0x000000ffff877224 */ /* 0x000fe200078e00f0 */
[----:B------:R-:W-:Y:S01]  /*c440*/  MOV R166, R209 ;  /* 0x000000d100a67202 */ /* 0x000fe20000000f00 */
[----:B------:R-:W-:Y:S02]  /*c450*/  IMAD.MOV.U32 R164, RZ, RZ, R211 ;  /* 0x000000ffffa47224 */ /* 0x000fe400078e00d3 */
[----:B------:R-:W-:Y:S02]  /*c460*/  IMAD.MOV.U32 R165, RZ, RZ, R210 ;  /* 0x000000ffffa57224 */ /* 0x000fe400078e00d2 */
[----:B------:R-:W-:-:S02]  /*c470*/  IMAD.MOV.U32 R167, RZ, RZ, R208 ;  /* 0x000000ffffa77224 */ /* 0x000fc400078e00d0 */
[----:B------:R-:W-:Y:S02]  /*c480*/  IMAD.MOV.U32 R136, RZ, RZ, R239 ;  /* 0x000000ffff887224 */ /* 0x000fe400078e00ef */
[----:B------:R-:W-:Y:S02]  /*c490*/  IMAD.MOV.U32 R137, RZ, RZ, R238 ;  /* 0x000000ffff897224 */ /* 0x000fe400078e00ee */
[----:B------:R-:W-:Y:S02]  /*c4a0*/  IMAD.MOV.U32 R138, RZ, RZ, R237 ;  /* 0x000000ffff8a7224 */ /* 0x000fe400078e00ed */
        /* <DEDUP_REMOVED lines=24> */
[----:B------:R-:W-:Y:S01]  /*c630*/  IMAD.MOV.U32 R163, RZ, RZ, R212 ;  /* 0x000000ffffa37224 */ /* 0x000fe200078e00d4 */
[----:B--2---:R-:W-:Y:S04]  /*c640*/  STS.128 [R2+UR10], R104 ;  /* 0x0000006802007988 */ /* 0x004fe80008000c0a */
[----:B---3--:R-:W-:Y:S04]  /*c650*/  STS.128 [R76+UR10], R108 ;  /* 0x0000006c4c007988 */ /* 0x008fe80008000c0a */
[----:B----4-:R-:W-:Y:S04]  /*c660*/  STS.128 [R247+UR10], R112 ;  /* 0x00000070f7007988 */ /* 0x010fe80008000c0a */
[----:B-----5:R-:W-:Y:S04]  /*c670*/  STS.128 [R245+UR10], R116 ;  /* 0x00000074f5007988 */ /* 0x020fe80008000c0a */
[----:B------:R-:W-:Y:S04]  /*c680*/  STS.128 [R244+UR10], R120 ;  /* 0x00000078f4007988 */ /* 0x000fe80008000c0a */
[----:B------:R-:W-:Y:S04]  /*c690*/  STS.128 [R3+UR10], R124 ;  /* 0x0000007c03007988 */ /* 0x000fe80008000c0a */
[----:B------:R-:W-:Y:S04]  /*c6a0*/  STS.128 [R246+UR10], R128 ;  /* 0x00000080f6007988 */ /* 0x000fe80008000c0a */
[----:B------:R-:W-:Y:S01]  /*c6b0*/  STS.128 [R252+UR10], R132 ;  /* 0x00000084fc007988 */ /* 0x000fe20008000c0a */
[----:B------:R-:W-:Y:S06]  /*c6c0*/  BAR.SYNC.DEFER_BLOCKING 0x0 ;  /* 0x0000000000007b1d */ /* 0x000fec0000010000 */
[----:B------:R-:W0:Y:S04]  /*c6d0*/  LDSM.16.M88.4 R208, [R0] ;  /* 0x0000000000d0783b */ /* 0x000e280000000200 */
[----:B------:R-:W-:Y:S04]  /*c6e0*/  LDSM.16.M88.4 R192, [R0+0x100] ;  /* 0x0001000000c0783b */ /* 0x000fe80000000200 */
[----:B------:R-:W-:Y:S04]  /*c6f0*/  LDSM.16.M88.4 R188, [R0+0x200] ;  /* 0x0002000000bc783b */ /* 0x000fe80000000200 */
        /* <DEDUP_REMOVED lines=15> */
[----:B------:R-:W-:Y:S04]  /*c7f0*/  LDSM.16.M88.4 R32, [R0] ;  /* 0x000000000020783b */ /* 0x000fe80000000200 */
        /* <DEDUP_REMOVED lines=15> */
[----:B------:R1:W-:Y:S01]  /*c8f0*/  STS.128 [R252+UR10], R164 ;  /* 0x000000a4fc007988 */ /* 0x0003e20008000c0a */
[----:B------:R-:W-:Y:S06]  /*c900*/  BAR.SYNC.DEFER_BLOCKING 0x0 ;  /* 0x0000000000007b1d */ /* 0x000fec0000010000 */
[----:B-1----:R-:W2:Y:S04]  /*c910*/  LDL.LU.64 R166, [R1+0x738] ;  /* 0x0007380001a67983 */ /* 0x002ea80000300a00 */
[----:B------:R-:W3:Y:S04]  /*c920*/  LDL.LU.64 R164, [R1+0x730] ;  /* 0x0007300001a47983 */ /* 0x000ee80000300a00 */
[----:B------:R-:W4:Y:S04]  /*c930*/  LDL.LU.64 R162, [R1+0x728] ;  /* 0x0007280001a27983 */ /* 0x000f280000300a00 */
[----:B------:R-:W1:Y:S04]  /*c940*/  LDSM.16.M88.4 R232, [R0] ;  /* 0x0000000000e8783b */ /* 0x000e680000000200 */
[----:B------:R-:W5:Y:S04]  /*c950*/  LDSM.16.M88.4 R236, [R0+0x100] ;  /* 0x0001000000ec783b */ /* 0x000f680000000200 */
[----:B------:R-:W0:Y:S04]  /*c960*/  LDSM.16.M88.4 R240, [R0+0x200] ;  /* 0x0002000000f0783b */ /* 0x000e280000000200 */
[----:B------:R-:W0:Y:S04]  /*c970*/  LDSM.16.M88.4 R228, [R0+0x300] ;  /* 0x0003000000e4783b */ /* 0x000e280000000200 */
[----:B------:R-:W0:Y:S04]  /*c980*/  LDSM.16.M88.4 R224, [R0+0x400] ;  /* 0x0004000000e0783b */ /* 0x000e280000000200 */
[----:B------:R-:W0:Y:S04]  /*c990*/  LDSM.16.M88.4 R220, [R0+0x500] ;  /* 0x0005000000dc783b */ /* 0x000e280000000200 */
[----:B------:R-:W0:Y:S04]  /*c9a0*/  LDSM.16.M88.4 R212, [R0+0x600] ;  /* 0x0006000000d4783b */ /* 0x000e280000000200 */
[----:B------:R-:W0:Y:S01]  /*c9b0*/  LDSM.16.M88.4 R216, [R0+0x700] ;  /* 0x0007000000d8783b */ /* 0x000e220000000200 */
[----:B------:R-:W-:Y:S06]  /*c9c0*/  BAR.SYNC.DEFER_BLOCKING 0x0 ;  /* 0x0000000000007b1d */ /* 0x000fec0000010000 */
[----:B------:R-:W2:Y:S04]  /*c9d0*/  LDL.LU.64 R160, [R1+0x720] ;  /* 0x0007200001a07983 */ /* 0x000ea80000300a00 */
[----:B------:R-:W2:Y:S04]  /*c9e0*/  LDL.LU.64 R158, [R1+0x718] ;  /* 0x00071800019e7983 */ /* 0x000ea80000300a00 */
[----:B------:R-:W2:Y:S04]  /*c9f0*/  LDL.LU.64 R156, [R1+0x710] ;  /* 0x00071000019c7983 */ /* 0x000ea80000300a00 */
[----:B------:R-:W2:Y:S04]  /*ca00*/  LDL.LU.64 R154, [R1+0x708] ;  /* 0x00070800019a7983 */ /* 0x000ea80000300a00 */
[----:B------:R-:W2:Y:S04]  /*ca10*/  LDL.LU.64 R152, [R1+0x700] ;  /* 0x0007000001987983 */ /* 0x000ea80000300a00 */
        /* <DEDUP_REMOVED lines=8> */
[----:B------:R-:W5:Y:S04]  /*caa0*/  LDL.LU.64 R134, [R1+0x6b8] ;  /* 0x0006b80001867983 */ /* 0x000f680000300a00 */
[----:B------:R-:W5:Y:S04]  /*cab0*/  LDL.LU.64 R132, [R1+0x6b0] ;  /* 0x0006b00001847983 */ /* 0x000f680000300a00 */
[----:B------:R-:W5:Y:S04]  /*cac0*/  LDL.LU.64 R130, [R1+0x6a8] ;  /* 0x0006a80001827983 */ /* 0x000f680000300a00 */
[----:B------:R-:W5:Y:S04]  /*cad0*/  LDL.LU.64 R128, [R1+0x6a0] ;  /* 0x0006a00001807983 */ /* 0x000f680000300a00 */
[----:B------:R0:W-:Y:S04]  /*cae0*/  STS.128 [R2+UR10], R36 ;  /* 0x0000002402007988 */ /* 0x0001e80008000c0a */
[----:B------:R-:W5:Y:S04]  /*caf0*/  LDL.LU.64 R126, [R1+0x698] ;  /* 0x00069800017e7983 */ /* 0x000f680000300a00 */
[----:B------:R1:W-:Y:S04]  /*cb00*/  STS.128 [R76+UR10], R40 ;  /* 0x000000284c007988 */ /* 0x0003e80008000c0a */
[----:B------:R-:W5:Y:S04]  /*cb10*/  LDL.LU.64 R124, [R1+0x690] ;  /* 0x00069000017c7983 */ /* 0x000f680000300a00 */
[----:B------:R1:W-:Y:S01]  /*cb20*/  STS.128 [R247+UR10], R44 ;  /* 0x0000002cf7007988 */ /* 0x0003e20008000c0a */
[----:B0-----:R-:W0:Y:S03]  /*cb30*/  LDC.64 R38, c[0x0][0x390] ;  /* 0x0000e400ff267b82 */ /* 0x001e260000000a00 */
[----:B------:R-:W5:Y:S04]  /*cb40*/  LDL.LU.64 R122, [R1+0x688] ;  /* 0x00068800017a7983 */ /* 0x000f680000300a00 */
[----:B------:R1:W-:Y:S02]  /*cb50*/  STS.128 [R245+UR10], R48 ;  /* 0x00000030f5007988 */ /* 0x0003e40008000c0a */
[----:B-1----:R-:W1:Y:S02]  /*cb60*/  LDC.64 R40, c[0x0][0x390] ;  /* 0x0000e400ff287b82 */ /* 0x002e640000000a00 */
[----:B------:R-:W5:Y:S04]  /*cb70*/  LDL.LU.64 R120, [R1+0x680] ;  /* 0x0006800001787983 */ /* 0x000f680000300a00 */
[----:B------:R-:W5:Y:S02]  /*cb80*/  LDL.LU.64 R118, [R1+0x678] ;  /* 0x0006780001767983 */ /* 0x000f640000300a00 */
[----:B------:R-:W0:Y:S02]  /*cb90*/  LDC.64 R44, c[0x0][0x390] ;  /* 0x0000e400ff2c7b82 */ /* 0x000e240000000a00 */
[----:B------:R-:W5:Y:S01]  /*cba0*/  LDL.LU.64 R116, [R1+0x670] ;  /* 0x0006700001747983 */ /* 0x000f620000300a00 */
[----:B------:R-:W0:Y:S05]  /*cbb0*/  S2R R245, SR_TID.X ;  /* 0x0000000000f57919 */ /* 0x000e2a0000002100 */
[----:B------:R-:W1:Y:S01]  /*cbc0*/  LDC.64 R42, c[0x0][0x390] ;  /* 0x0000e400ff2a7b82 */ /* 0x000e620000000a00 */
[----:B------:R-:W5:Y:S04]  /*cbd0*/  LDL.LU.64 R114, [R1+0x668] ;  /* 0x0006680001727983 */ /* 0x000f680000300a00 */
[----:B------:R-:W5:Y:S03]  /*cbe0*/  LDL.LU.64 R112, [R1+0x660] ;  /* 0x0006600001707983 */ /* 0x000f660000300a00 */
[----:B------:R-:W1:Y:S01]  /*cbf0*/  LDC.64 R48, c[0x0][0x390] ;  /* 0x0000e400ff307b82 */ /* 0x000e620000000a00 */
[----:B------:R-:W5:Y:S04]  /*cc00*/  LDL.LU.64 R110, [R1+0x658] ;  /* 0x00065800016e7983 */ /* 0x000f680000300a00 */
[----:B------:R-:W5:Y:S04]  /*cc10*/  LDL.LU.64 R108, [R1+0x650] ;  /* 0x00065000016c7983 */ /* 0x000f680000300a00 */
[----:B------:R-:W5:Y:S04]  /*cc20*/  LDL.LU.64 R106, [R1+0x648] ;  /* 0x00064800016a7983 */ /* 0x000f680000300a00 */
[----:B------:R-:W5:Y:S04]  /*cc30*/  LDL.LU.64 R104, [R1+0x640] ;  /* 0x0006400001687983 */ /* 0x000f680000300a00 */
[----:B------:R-:W5:Y:S04]  /*cc40*/  LDL.LU R74, [R1+0x360] ;  /* 0x00036000014a7983 */ /* 0x000f680000300800 */
[----:B------:R-:W5:Y:S04]  /*cc50*/  LDL.LU R79, [R1+0x10] ;  /* 0x00001000014f7983 */ /* 0x000f680000300800 */
[----:B------:R0:W-:Y:S04]  /*cc60*/  STS.128 [R244+UR10], R52 ;  /* 0x00000034f4007988 */ /* 0x0001e80008000c0a */
[----:B------:R1:W-:Y:S04]  /*cc70*/  STS.128 [R3+UR10], R56 ;  /* 0x0000003803007988 */ /* 0x0003e80008000c0a */
[----:B------:R-:W5:Y:S04]  /*cc80*/  LDL.LU R78, [R1+0x364] ;  /* 0x00036400014e7983 */ /* 0x000f680000300800 */
[----:B------:R-:W5:Y:S01]  /*cc90*/  LDL.LU R77, [R1+0x14] ;  /* 0x00001400014d7983 */ /* 0x000f620000300800 */
[----:B0-----:R-:W-:-:S03]  /*cca0*/  LOP3.LUT R245, R245, 0x60, RZ, 0xc0, !PT ;  /* 0x00000060f5f57812 */ /* 0x001fc600078ec0ff */
[----:B------:R-:W5:Y:S01]  /*ccb0*/  LDL.LU R76, [R1+0x368] ;  /* 0x00036800014c7983 */ /* 0x000f620000300800 */
[----:B------:R-:W0:Y:S08]  /*ccc0*/  LDC.64 R52, c[0x0][0x390] ;  /* 0x0000e400ff347b82 */ /* 0x000e300000000a00 */
[----:B-1----:R-:W1:Y:S01]  /*ccd0*/  LDC.64 R2, c[0x0][0x390] ;  /* 0x0000e400ff027b82 */ /* 0x002e620000000a00 */
[----:B------:R0:W-:Y:S04]  /*cce0*/  STS.128 [R246+UR10], R60 ;  /* 0x0000003cf6007988 */ /* 0x0001e80008000c0a */
[----:B------:R-:W5:Y:S03]  /*ccf0*/  LDL.LU R247, [R1+0x18] ;  /* 0x0000180001f77983 */ /* 0x000f660000300800 */
[----:B------:R-:W2:Y:S01]  /*cd00*/  LDC.64 R56, c[0x0][0x390] ;  /* 0x0000e400ff387b82 */ /* 0x000ea20000000a00 */
[----:B------:R-:W1:Y:S07]  /*cd10*/  S2R R244, SR_TID.X ;  /* 0x0000000000f47919 */ /* 0x000e6e0000002100 */
[----:B------:R-:W2:Y:S01]  /*cd20*/  LDC.64 R54, c[0x0][0x390] ;  /* 0x0000e400ff367b82 */ /* 0x000ea20000000a00 */
[----:B0-----:R-:W5:Y:S01]  /*cd30*/  LDL.LU R246, [R1+0x36c] ;  /* 0x00036c0001f67983 */ /* 0x001f620000300800 */
[----:B-1----:R-:W-:-:S06]  /*cd40*/  IMAD.WIDE.U32 R2, R245, 0x20, R2 ;  /* 0x00000020f5027825 */ /* 0x002fcc00078e0002 */
[----:B------:R-:W0:Y:S01]  /*cd50*/  LDC.64 R60, c[0x0][0x390] ;  /* 0x0000e400ff3c7b82 */ /* 0x000e220000000a00 */
[----:B------:R-:W5:Y:S04]  /*cd60*/  LDL.LU R245, [R1+0x1c] ;  /* 0x00001c0001f57983 */ /* 0x000f680000300800 */
[----:B------:R1:W-:Y:S03]  /*cd70*/  STS.128 [R252+UR10], R64 ;  /* 0x00000040fc007988 */ /* 0x0003e60008000c0a */
[----:B------:R-:W0:Y:S01]  /*cd80*/  LDC.64 R58, c[0x0][0x390] ;  /* 0x0000e400ff3a7b82 */ /* 0x000e220000000a00 */
[----:B------:R-:W5:Y:S04]  /*cd90*/  LDL.LU R47, [R1+0x380] ;  /* 0x00038000012f7983 */ /* 0x000f680000300800 */
[----:B------:R-:W5:Y:S01]  /*cda0*/  LDL.LU R75, [R1] ;  /* 0x00000000014b7983 */ /* 0x000f620000300800 */
[----:B------:R-:W-:-:S02]  /*cdb0*/  SHF.R.U32.HI R50, RZ, 0x5, R244 ;  /* 0x00000005ff327819 */ /* 0x000fc400000116f4 */
[----:B-1----:R-:W-:Y:S02]  /*cdc0*/  LOP3.LUT R252, R244, 0x1f, RZ, 0xc0, !PT ;  /* 0x0000001ff4fc7812 */ /* 0x002fe400078ec0ff */
[----:B------:R-:W-:-:S03]  /*cdd0*/  SGXT.U32 R50, R50, 0x2 ;  /* 0x000000023232781a */ /* 0x000fc60000000000 */
[----:B------:R-:W-:Y:S01]  /*cde0*/  IMAD.SHL.U32 R252, R252, 0x4, RZ ;  /* 0x00000004fcfc7824 */ /* 0x000fe200078e00ff */
[----:B------:R-:W-:Y:S01]  /*cdf0*/  LOP3.LUT R36, R50, 0x4, RZ, 0xfc, !PT ;  /* 0x0000000432247812 */ /* 0x000fe200078efcff */
[----:B------:R-:W-:Y:S03]  /*ce00*/  BAR.SYNC.DEFER_BLOCKING 0x0 ;  /* 0x0000000000007b1d */ /* 0x000fe60000010000 */
[----:B------:R-:W-:Y:S01]  /*ce10*/  IADD3 R2, P0, PT, R2, R252, RZ ;  /* 0x000000fc02027210 */ /* 0x000fe20007f1e0ff */
[----:B------:R-:W-:Y:S01]  /*ce20*/  IMAD.WIDE.U32 R36, R36, 0x400, R38 ;  /* 0x0000040024247825 */ /* 0x000fe200078e0026 */
[----:B------:R-:W-:-:S03]  /*ce30*/  LOP3.LUT R38, R50, 0x8, RZ, 0xfc, !PT ;  /* 0x0000000832267812 */ /* 0x000fc600078efcff */
[----:B------:R-:W-:Y:S01]  /*ce40*/  IMAD.X R3, RZ, RZ, R3, P0 ;  /* 0x000000ffff037224 */ /* 0x000fe200000e0603 */
[----:B------:R-:W-:-:S05]  /*ce50*/  IADD3 R36, P0, PT, R36, R252, RZ ;  /* 0x000000fc24247210 */ /* 0x000fca0007f1e0ff */
[----:B------:R-:W-:Y:S01]  /*ce60*/  IMAD.X R37, RZ, RZ, R37, P0 ;  /* 0x000000ffff257224 */ /* 0x000fe200000e0625 */
[----:B------:R-:W-:Y:S04]  /*ce70*/  STG.E desc[UR12][R2.64+0x100], R204 ;  /* 0x000100cc02007986 */ /* 0x000fe8000c10190c */
[----:B------:R-:W-:Y:S04]  /*ce80*/  STG.E desc[UR12][R2.64+0x300], R208 ;  /* 0x000300d002007986 */ /* 0x000fe8000c10190c */
[----:B---3--:R-:W-:Y:S04]  /*ce90*/  STG.E desc[UR12][R2.64+0x280], R164 ;  /* 0x000280a402007986 */ /* 0x008fe8000c10190c */
[----:B------:R-:W-:Y:S04]  /*cea0*/  STG.E desc[UR12][R2.64+0x380], R232 ;  /* 0x000380e802007986 */ /* 0x000fe8000c10190c */
[----:B--2---:R-:W-:Y:S04]  /*ceb0*/  STG.E desc[UR12][R2.64+0x180], R152 ;  /* 0x0001809802007986 */ /* 0x004fe8000c10190c */
[----:B----4-:R-:W-:Y:S04]  /*cec0*/  STG.E desc[UR12][R2.64+0x200], R136 ;  /* 0x0002008802007986 */ /* 0x010fe8000c10190c */
[----:B-----5:R1:W-:Y:S04]  /*ced0*/  STG.E desc[UR12][R2.64], R74 ;  /* 0x0000004a02007986 */ /* 0x0203e8000c10190c */
[----:B------:R2:W-:Y:S04]  /*cee0*/  STG.E desc[UR12][R2.64+0x80], R79 ;  /* 0x0000804f02007986 */ /* 0x0005e8000c10190c */
[----:B------:R-:W-:Y:S04]  /*cef0*/  STG.E desc[UR12][R36.64+0x100], R205 ;  /* 0x000100cd24007986 */ /* 0x000fe8000c10190c */
[----:B-1----:R-:W3:Y:S01]  /*cf00*/  LDL.LU R74, [R1+0x384] ;  /* 0x00038400014a7983 */ /* 0x002ee20000300800 */
[----:B--2---:R-:W-:Y:S01]  /*cf10*/  IMAD.WIDE.U32 R2, R38, 0x400, R40 ;  /* 0x0000040026027825 */ /* 0x004fe200078e0028 */
[----:B------:R-:W-:-:S02]  /*cf20*/  LOP3.LUT R38, R50, 0xc, RZ, 0xfc, !PT ;  /* 0x0000000c32267812 */ /* 0x000fc400078efcff */
[----:B------:R1:W-:Y:S01]  /*cf30*/  STG.E desc[UR12][R36.64], R78 ;  /* 0x0000004e24007986 */ /* 0x0003e2000c10190c */
[----:B------:R-:W2:Y:S01]  /*cf40*/  LDC.64 R40, c[0x0][0x390] ;  /* 0x0000e400ff287b82 */ /* 0x000ea20000000a00 */
[----:B------:R-:W-:Y:S02]  /*cf50*/  IADD3 R2, P0, PT, R2, R252, RZ ;  /* 0x000000fc02027210 */ /* 0x000fe40007f1e0ff */
[----:B------:R-:W-:Y:S04]  /*cf60*/  STG.E desc[UR12][R36.64+0x80], R77 ;  /* 0x0000804d24007986 */ /* 0x000fe8000c10190c */
[----:B------:R-:W-:Y:S04]  /*cf70*/  STG.E desc[UR12][R36.64+0x180], R153 ;  /* 0x0001809924007986 */ /* 0x000fe8000c10190c */
[----:B------:R-:W-:Y:S04]  /*cf80*/  STG.E desc[UR12][R36.64+0x200], R137 ;  /* 0x0002008924007986 */ /* 0x000fe8000c10190c */
[----:B------:R-:W-:Y:S04]  /*cf90*/  STG.E desc[UR12][R36.64+0x280], R165 ;  /* 0x000280a524007986 */ /* 0x000fe8000c10190c */
[----:B------:R-:W-:Y:S04]  /*cfa0*/  STG.E desc[UR12][R36.64+0x300], R209 ;  /* 0x000300d124007986 */ /* 0x000fe8000c10190c */
[----:B------:R4:W-:Y:S04]  /*cfb0*/  STG.E desc[UR12][R36.64+0x380], R233 ;  /* 0x000380e924007986 */ /* 0x0009e8000c10190c */
[----:B------:R-:W5:Y:S01]  /*cfc0*/  LDL.LU R79, [R1+0x4] ;  /* 0x00000400014f7983 */ /* 0x000f620000300800 */
[----:B------:R-:W-:-:S03]  /*cfd0*/  IMAD.X R3, RZ, RZ, R3, P0 ;  /* 0x000000ffff037224 */ /* 0x000fc600000e0603 */
[----:B-1----:R-:W5:Y:S01]  /*cfe0*/  LDL.LU R78, [R1+0x388] ;  /* 0x00038800014e7983 */ /* 0x002f620000300800 */
[----:B----4-:R-:W-:-:S03]  /*cff0*/  IMAD.WIDE.U32 R36, R38, 0x400, R44 ;  /* 0x0000040026247825 */ /* 0x010fc600078e002c */
[----:B------:R-:W-:Y:S04]  /*d000*/  STG.E desc[UR12][R2.64], R76 ;  /* 0x0000004c02007986 */ /* 0x000fe8000c10190c */
[----:B------:R-:W-:Y:S01]  /*d010*/  STG.E desc[UR12][R2.64+0x80], R247 ;  /* 0x000080f702007986 */ /* 0x000fe2000c10190c */
[----:B------:R-:W-:Y:S01]  /*d020*/  IADD3 R36, P0, PT, R36, R252, RZ ;  /* 0x000000fc24247210 */ /* 0x000fe20007f1e0ff */
[----:B------:R-:W1:Y:S02]  /*d030*/  LDC.64 R44, c[0x0][0x390] ;  /* 0x0000e400ff2c7b82 */ /* 0x000e640000000a00 */
[----:B------:R-:W-:Y:S02]  /*d040*/  STG.E desc[UR12][R2.64+0x100], R206 ;  /* 0x000100ce02007986 */ /* 0x000fe4000c10190c */
[----:B------:R-:W-:-:S02]  /*d050*/  IMAD.X R37, RZ, RZ, R37, P0 ;  /* 0x000000ffff257224 */ /* 0x000fc400000e0625 */
[----:B------:R-:W-:Y:S04]  /*d060*/  STG.E desc[UR12][R2.64+0x180], R154 ;  /* 0x0001809a02007986 */ /* 0x000fe8000c10190c */
[----:B------:R-:W-:Y:S04]  /*d070*/  STG.E desc[UR12][R2.64+0x200], R138 ;  /* 0x0002008a02007986 */ /* 0x000fe8000c10190c */
[----:B------:R-:W-:Y:S04]  /*d080*/  STG.E desc[UR12][R2.64+0x280], R166 ;  /* 0x000280a602007986 */ /* 0x000fe8000c10190c */
[----:B------:R-:W-:Y:S04]  /*d090*/  STG.E desc[UR12][R2.64+0x300], R210 ;  /* 0x000300d202007986 */ /* 0x000fe8000c10190c */
[----:B------:R-:W-:Y:S04]  /*d0a0*/  STG.E desc[UR12][R2.64+0x380], R234 ;  /* 0x000380ea02007986 */ /* 0x000fe8000c10190c */
[----:B------:R4:W-:Y:S04]  /*d0b0*/  STG.E desc[UR12][R36.64], R246 ;  /* 0x000000f624007986 */ /* 0x0009e8000c10190c */
[----:B------:R-:W5:Y:S04]  /*d0c0*/  LDL.LU R77, [R1+0x8] ;  /* 0x00000800014d7983 */ /* 0x000f680000300800 */
[----:B----4-:R-:W4:Y:S04]  /*d0d0*/  LDL.LU R246, [R1+0x38c] ;  /* 0x00038c0001f67983 */ /* 0x010f280000300800 */
[----:B------:R0:W-:Y:S04]  /*d0e0*/  STG.E desc[UR12][R36.64+0x80], R245 ;  /* 0x000080f524007986 */ /* 0x0001e8000c10190c */
[----:B0-----:R-:W4:Y:S04]  /*d0f0*/  LDL.LU R245, [R1+0xc] ;  /* 0x00000c0001f57983 */ /* 0x001f280000300800 */
[----:B------:R-:W4:Y:S01]  /*d100*/  LDL.LU R76, [R1+0x370] ;  /* 0x00037000014c7983 */ /* 0x000f220000300800 */
[----:B------:R-:W-:-:S03]  /*d110*/  LOP3.LUT R38, R50, 0x10, RZ, 0xfc, !PT ;  /* 0x0000001032267812 */ /* 0x000fc600078efcff */
[----:B------:R-:W-:Y:S02]  /*d120*/  STG.E desc[UR12][R36.64+0x100], R207 ;  /* 0x000100cf24007986 */ /* 0x000fe4000c10190c */
[----:B------:R-:W-:Y:S01]  /*d130*/  IMAD.WIDE.U32 R2, R38, 0x400, R42 ;  /* 0x0000040026027825 */ /* 0x000fe200078e002a */
[----:B------:R-:W-:Y:S01]  /*d140*/  LOP3.LUT R38, R50, 0x14, RZ, 0xfc, !PT ;  /* 0x0000001432267812 */ /* 0x000fe200078efcff */
[----:B------:R-:W0:Y:S01]  /*d150*/  LDC.64 R42, c[0x0][0x390] ;  /* 0x0000e400ff2a7b82 */ /* 0x000e220000000a00 */
[----:B------:R-:W-:Y:S04]  /*d160*/  STG.E desc[UR12][R36.64+0x180], R155 ;  /* 0x0001809b24007986 */ /* 0x000fe8000c10190c */
[----:B------:R-:W-:Y:S04]  /*d170*/  STG.E desc[UR12][R36.64+0x200], R139 ;  /* 0x0002008b24007986 */ /* 0x000fe8000c10190c */
[----:B------:R-:W-:Y:S04]  /*d180*/  STG.E desc[UR12][R36.64+0x280], R167 ;  /* 0x000280a724007986 */ /* 0x000fe8000c10190c */
[----:B------:R-:W-:Y:S04]  /*d190*/  STG.E desc[UR12][R36.64+0x300], R211 ;  /* 0x000300d324007986 */ /* 0x000fe8000c10190c */
[----:B------:R2:W-:Y:S01]  /*d1a0*/  STG.E desc[UR12][R36.64+0x380], R235 ;  /* 0x000380eb24007986 */ /* 0x0005e2000c10190c */
[----:B------:R-:W-:-:S03]  /*d1b0*/  IADD3 R2, P0, PT, R2, R252, RZ ;  /* 0x000000fc02027210 */ /* 0x000fc60007f1e0ff */
[----:B------:R-:W4:Y:S01]  /*d1c0*/  LDL.LU R247, [R1+0x374] ;  /* 0x0003740001f77983 */ /* 0x000f220000300800 */
[----:B--2---:R-:W-:Y:S02]  /*d1d0*/  IMAD.WIDE.U32 R36, R38, 0x400, R40 ;  /* 0x0000040026247825 */ /* 0x004fe400078e0028 */
[----:B------:R-:W2:Y:S01]  /*d1e0*/  LDC.64 R40, c[0x0][0x390] ;  /* 0x0000e400ff287b82 */ /* 0x000ea20000000a00 */
[----:B------:R-:W-:Y:S01]  /*d1f0*/  LOP3.LUT R38, R50, 0x18, RZ, 0xfc, !PT ;  /* 0x0000001832267812 */ /* 0x000fe200078efcff */
[----:B------:R-:W-:Y:S01]  /*d200*/  IMAD.X R3, RZ, RZ, R3, P0 ;  /* 0x000000ffff037224 */ /* 0x000fe200000e0603 */
[----:B------:R-:W-:-:S04]  /*d210*/  IADD3 R36, P0, PT, R36, R252, RZ ;  /* 0x000000fc24247210 */ /* 0x000fc80007f1e0ff */
[----:B------:R0:W-:Y:S01]  /*d220*/  STG.E desc[UR12][R2.64], R47 ;  /* 0x0000002f02007986 */ /* 0x0001e2000c10190c */
[----:B------:R-:W-:-:S03]  /*d230*/  IMAD.X R37, RZ, RZ, R37, P0 ;  /* 0x000000ffff257224 */ /* 0x000fc600000e0625 */
[----:B------:R-:W-:Y:S04]  /*d240*/  STG.E desc[UR12][R2.64+0x80], R75 ;  /* 0x0000804b02007986 */ /* 0x000fe8000c10190c */
[----:B------:R-:W-:Y:S04]  /*d250*/  STG.E desc[UR12][R2.64+0x100], R200 ;  /* 0x000100c802007986 */ /* 0x000fe8000c10190c */
[----:B------:R-:W-:Y:S01]  /*d260*/  STG.E desc[UR12][R2.64+0x180], R148 ;  /* 0x0001809402007986 */ /* 0x000fe2000c10190c */
[----:B0-----:R-:W0:Y:S03]  /*d270*/  LDC.64 R46, c[0x0][0x390] ;  /* 0x0000e400ff2e7b82 */ /* 0x001e260000000a00 */
[----:B------:R-:W-:Y:S04]  /*d280*/  STG.E desc[UR12][R2.64+0x200], R140 ;  /* 0x0002008c02007986 */ /* 0x000fe8000c10190c */
[----:B------:R-:W-:Y:S04]  /*d290*/  STG.E desc[UR12][R2.64+0x280], R160 ;  /* 0x000280a002007986 */ /* 0x000fe8000c10190c */
[----:B------:R-:W-:Y:S04]  /*d2a0*/  STG.E desc[UR12][R2.64+0x300], R192 ;  /* 0x000300c002007986 */ /* 0x000fe8000c10190c */
[----:B------:R1:W-:Y:S04]  /*d2b0*/  STG.E desc[UR12][R2.64+0x380], R236 ;  /* 0x000380ec02007986 */ /* 0x0003e8000c10190c */
[----:B------:R-:W-:Y:S01]  /*d2c0*/  STG.E desc[UR12][R36.64+0x100], R201 ;  /* 0x000100c924007986 */ /* 0x000fe2000c10190c */
[----:B-1----:R-:W-:Y:S01]  /*d2d0*/  IMAD.WIDE.U32 R2, R38, 0x400, R42 ;  /* 0x0000040026027825 */ /* 0x002fe200078e002a */
[----:B------:R-:W-:-:S02]  /*d2e0*/  LOP3.LUT R38, R50, 0x1c, RZ, 0xfc, !PT ;  /* 0x0000001c32267812 */ /* 0x000fc400078efcff */
[----:B------:R-:W-:Y:S01]  /*d2f0*/  STG.E desc[UR12][R36.64+0x180], R149 ;  /* 0x0001809524007986 */ /* 0x000fe2000c10190c */
[----:B------:R-:W1:Y:S01]  /*d300*/  LDC.64 R42, c[0x0][0x390] ;  /* 0x0000e400ff2a7b82 */ /* 0x000e620000000a00 */
[----:B------:R-:W-:Y:S02]  /*d310*/  IADD3 R2, P0, PT, R2, R252, RZ ;  /* 0x000000fc02027210 */ /* 0x000fe40007f1e0ff */
[----:B------:R-:W-:Y:S04]  /*d320*/  STG.E desc[UR12][R36.64+0x200], R141 ;  /* 0x0002008d24007986 */ /* 0x000fe8000c10190c */
[----:B------:R-:W-:Y:S04]  /*d330*/  STG.E desc[UR12][R36.64+0x280], R161 ;  /* 0x000280a124007986 */ /* 0x000fe8000c10190c */
[----:B------:R-:W-:Y:S04]  /*d340*/  STG.E desc[UR12][R36.64+0x300], R193 ;  /* 0x000300c124007986 */ /* 0x000fe8000c10190c */
[----:B------:R-:W-:Y:S01]  /*d350*/  STG.E desc[UR12][R36.64+0x380], R237 ;  /* 0x000380ed24007986 */ /* 0x000fe2000c10190c */
[----:B------:R-:W-:-:S03]  /*d360*/  IMAD.X R3, RZ, RZ, R3, P0 ;  /* 0x000000ffff037224 */ /* 0x000fc600000e0603 */
[----:B---3--:R-:W-:Y:S04]  /*d370*/  STG.E desc[UR12][R36.64], R74 ;  /* 0x0000004a24007986 */ /* 0x008fe8000c10190c */
[----:B-----5:R2:W-:Y:S02]  /*d380*/  STG.E desc[UR12][R36.64+0x80], R79 ;  /* 0x0000804f24007986 */ /* 0x0205e4000c10190c */
[----:B--2---:R-:W-:Y:S02]  /*d390*/  IMAD.WIDE.U32 R36, R38, 0x400, R40 ;  /* 0x0000040026247825 */ /* 0x004fe400078e0028 */
[----:B------:R-:W-:Y:S04]  /*d3a0*/  STG.E desc[UR12][R2.64], R78 ;  /* 0x0000004e02007986 */ /* 0x000fe8000c10190c */
[----:B------:R-:W-:Y:S01]  /*d3b0*/  STG.E desc[UR12][R2.64+0x100], R202 ;  /* 0x000100ca02007986 */ /* 0x000fe2000c10190c */
[----:B------:R-:W-:Y:S01]  /*d3c0*/  IADD3 R36, P0, PT, R36, R252, RZ ;  /* 0x000000fc24247210 */ /* 0x000fe20007f1e0ff */
[----:B------:R-:W2:Y:S04]  /*d3d0*/  LDC.64 R40, c[0x0][0x390] ;  /* 0x0000e400ff287b82 */ /* 0x000ea80000000a00 */
[----:B------:R-:W-:Y:S01]  /*d3e0*/  IMAD.X R37, RZ, RZ, R37, P0 ;  /* 0x000000ffff257224 */ /* 0x000fe200000e0625 */
[----:B------:R-:W-:Y:S04]  /*d3f0*/  STG.E desc[UR12][R2.64+0x180], R150 ;  /* 0x0001809602007986 */ /* 0x000fe8000c10190c */
[----:B------:R-:W-:Y:S04]  /*d400*/  STG.E desc[UR12][R2.64+0x200], R142 ;  /* 0x0002008e02007986 */ /* 0x000fe8000c10190c */
[----:B------:R-:W-:Y:S04]  /*d410*/  STG.E desc[UR12][R2.64+0x280], R162 ;  /* 0x000280a202007986 */ /* 0x000fe8000c10190c */
[----:B------:R-:W-:Y:S04]  /*d420*/  STG.E desc[UR12][R2.64+0x300], R194 ;  /* 0x000300c202007986 */ /* 0x000fe8000c10190c */
[----:B------:R-:W-:Y:S04]  /*d430*/  STG.E desc[UR12][R2.64+0x380], R238 ;  /* 0x000380ee02007986 */ /* 0x000fe8000c10190c */
[----:B------:R-:W-:Y:S04]  /*d440*/  STG.E desc[UR12][R2.64+0x80], R77 ;  /* 0x0000804d02007986 */ /* 0x000fe8000c10190c */
[----:B----4-:R3:W-:Y:S04]  /*d450*/  STG.E desc[UR12][R36.64], R246 ;  /* 0x000000f624007986 */ /* 0x0107e8000c10190c */
[----:B---3--:R-:W3:Y:S04]  /*d460*/  LDL.LU R246, [R1+0x378] ;  /* 0x0003780001f67983 */ /* 0x008ee80000300800 */
[----:B------:R4:W-:Y:S04]  /*d470*/  STG.E desc[UR12][R36.64+0x80], R245 ;  /* 0x000080f524007986 */ /* 0x0009e8000c10190c */
[----:B----4-:R-:W4:Y:S01]  /*d480*/  LDL.LU R245, [R1+0x37c] ;  /* 0x00037c0001f57983 */ /* 0x010f220000300800 */
[----:B------:R-:W-:-:S03]  /*d490*/  LOP3.LUT R38, R50, 0x20, RZ, 0xfc, !PT ;  /* 0x0000002032267812 */ /* 0x000fc600078efcff */
[----:B------:R-:W-:Y:S02]  /*d4a0*/  STG.E desc[UR12][R36.64+0x100], R203 ;  /* 0x000100cb24007986 */ /* 0x000fe4000c10190c */
[----:B-1----:R-:W-:Y:S02]  /*d4b0*/  IMAD.WIDE.U32 R2, R38, 0x400, R42 ;  /* 0x0000040026027825 */ /* 0x002fe400078e002a */
[----:B------:R-:W-:Y:S01]  /*d4c0*/  STG.E desc[UR12][R36.64+0x180], R151 ;  /* 0x0001809724007986 */ /* 0x000fe2000c10190c */
[----:B------:R-:W1:Y:S01]  /*d4d0*/  LDC.64 R42, c[0x0][0x390] ;  /* 0x0000e400ff2a7b82 */ /* 0x000e620000000a00 */
[----:B------:R-:W-:Y:S02]  /*d4e0*/  IADD3 R2, P0, PT, R2, R252, RZ ;  /* 0x000000fc02027210 */ /* 0x000fe40007f1e0ff */
[----:B------:R-:W-:Y:S03]  /*d4f0*/  STG.E desc[UR12][R36.64+0x200], R143 ;  /* 0x0002008f24007986 */ /* 0x000fe6000c10190c */
[----:B------:R-:W-:Y:S01]  /*d500*/  IMAD.X R3, RZ, RZ, R3, P0 ;  /* 0x000000ffff037224 */ /* 0x000fe200000e0603 */
[----:B------:R-:W-:Y:S04]  /*d510*/  STG.E desc[UR12][R36.64+0x280], R163 ;  /* 0x000280a324007986 */ /* 0x000fe8000c10190c */
[----:B------:R-:W-:Y:S04]  /*d520*/  STG.E desc[UR12][R36.64+0x300], R195 ;  /* 0x000300c324007986 */ /* 0x000fe8000c10190c */
[----:B------:R-:W-:Y:S04]  /*d530*/  STG.E desc[UR12][R36.64+0x380], R239 ;  /* 0x000380ef24007986 */ /* 0x000fe8000c10190c */
[----:B------:R-:W5:Y:S04]  /*d540*/  LDL.LU R74, [R1+0x5d0] ;  /* 0x0005d000014a7983 */ /* 0x000f680000300800 */
[----:B------:R0:W-:Y:S04]  /*d550*/  STG.E desc[UR12][R2.64], R76 ;  /* 0x0000004c02007986 */ /* 0x0001e8000c10190c */
[----:B------:R-:W5:Y:S04]  /*d560*/  LDL.LU R75, [R1+0x500] ;  /* 0x00050000014b7983 */ /* 0x000f680000300800 */
[----:B0-----:R-:W5:Y:S04]  /*d570*/  LDL.LU R76, [R1+0x430] ;  /* 0x00043000014c7983 */ /* 0x001f680000300800 */
[----:B------:R-:W5:Y:S04]  /*d580*/  LDL.LU R77, [R1+0x2c0] ;  /* 0x0002c000014d7983 */ /* 0x000f680000300800 */
[----:B------:R-:W5:Y:S01]  /*d590*/  LDL.LU R78, [R1+0x80] ;  /* 0x00008000014e7983 */ /* 0x000f620000300800 */
[----:B------:R-:W-:-:S03]  /*d5a0*/  LOP3.LUT R38, R50, 0x24, RZ, 0xfc, !PT ;  /* 0x0000002432267812 */ /* 0x000fc600078efcff */
[----:B------:R-:W-:Y:S02]  /*d5b0*/  STG.E desc[UR12][R2.64+0x80], R248 ;  /* 0x000080f802007986 */ /* 0x000fe4000c10190c */
[----:B--2---:R-:W-:Y:S02]  /*d5c0*/  IMAD.WIDE.U32 R36, R38, 0x400, R40 ;  /* 0x0000040026247825 */ /* 0x004fe400078e0028 */
[----:B------:R-:W0:Y:S01]  /*d5d0*/  LDC.64 R40, c[0x0][0x390] ;  /* 0x0000e400ff287b82 */ /* 0x000e220000000a00 */
[----:B------:R-:W-:Y:S01]  /*d5e0*/  LOP3.LUT R38, R50, 0x28, RZ, 0xfc, !PT ;  /* 0x0000002832267812 */ /* 0x000fe200078efcff */
[----:B------:R-:W-:Y:S01]  /*d5f0*/  STG.E desc[UR12][R2.64+0x100], R196 ;  /* 0x000100c402007986 */ /* 0x000fe2000c10190c */
[----:B------:R-:W-:-:S03]  /*d600*/  IADD3 R36, P0, PT, R36, R252, RZ ;  /* 0x000000fc24247210 */ /* 0x000fc60007f1e0ff */
[----:B------:R-:W-:Y:S02]  /*d610*/  STG.E desc[UR12][R2.64+0x180], R132 ;  /* 0x0001808402007986 */ /* 0x000fe4000c10190c */
[----:B------:R-:W-:Y:S02]  /*d620*/  IMAD.X R37, RZ, RZ, R37, P0 ;  /* 0x000000ffff257224 */ /* 0x000fe400000e0625 */
[----:B------:R-:W-:Y:S04]  /*d630*/  STG.E desc[UR12][R2.64+0x200], R144 ;  /* 0x0002009002007986 */ /* 0x000fe8000c10190c */
[----:B------:R-:W-:Y:S04]  /*d640*/  STG.E desc[UR12][R2.64+0x280], R156 ;  /* 0x0002809c02007986 */ /* 0x000fe8000c10190c */
[----:B------:R-:W-:Y:S04]  /*d650*/  STG.E desc[UR12][R2.64+0x300], R188 ;  /* 0x000300bc02007986 */ /* 0x000fe8000c10190c */
[----:B------:R1:W-:Y:S04]  /*d660*/  STG.E desc[UR12][R2.64+0x380], R240 ;  /* 0x000380f002007986 */ /* 0x0003e8000c10190c */
[----:B------:R-:W-:Y:S01]  /*d670*/  STG.E desc[UR12][R36.64], R247 ;  /* 0x000000f724007986 */ /* 0x000fe2000c10190c */
[----:B------:R-:W-:-:S02]  /*d680*/  LOP3.LUT R62, R50, 0x94, RZ, 0xfc, !PT ;  /* 0x00000094323e7812 */ /* 0x000fc400078efcff */
[----:B------:R-:W-:Y:S01]  /*d690*/  LOP3.LUT R66, R50, 0x98, RZ, 0xfc, !PT ;  /* 0x0000009832427812 */ /* 0x000fe200078efcff */
[----:B------:R-:W2:Y:S01]  /*d6a0*/  LDL.LU R79, [R1+0x5d4] ;  /* 0x0005d400014f7983 */ /* 0x000ea20000300800 */
[----:B-1----:R-:W-:Y:S01]  /*d6b0*/  IMAD.WIDE.U32 R2, R38, 0x400, R42 ;  /* 0x0000040026027825 */ /* 0x002fe200078e002a */
[----:B------:R-:W-:Y:S02]  /*d6c0*/  LOP3.LUT R38, R50, 0x2c, RZ, 0xfc, !PT ;  /* 0x0000002c32267812 */ /* 0x000fe400078efcff */
[----:B------:R-:W-:Y:S04]  /*d6d0*/  STG.E desc[UR12][R36.64+0x80], R249 ;  /* 0x000080f924007986 */ /* 0x000fe8000c10190c */
[----:B------:R-:W-:Y:S04]  /*d6e0*/  STG.E desc[UR12][R36.64+0x100], R197 ;  /* 0x000100c524007986 */ /* 0x000fe8000c10190c */
[----:B------:R-:W-:Y:S04]  /*d6f0*/  STG.E desc[UR12][R36.64+0x180], R133 ;  /* 0x0001808524007986 */ /* 0x000fe8000c10190c */
[----:B------:R-:W-:Y:S04]  /*d700*/  STG.E desc[UR12][R36.64+0x200], R145 ;  /* 0x0002009124007986 */ /* 0x000fe8000c10190c */
[----:B------:R-:W-:Y:S04]  /*d710*/  STG.E desc[UR12][R36.64+0x280], R157 ;  /* 0x0002809d24007986 */ /* 0x000fe8000c10190c */
[----:B------:R-:W-:Y:S04]  /*d720*/  STG.E desc[UR12][R36.64+0x300], R189 ;  /* 0x000300bd24007986 */ /* 0x000fe8000c10190c */
[----:B------:R0:W-:Y:S02]  /*d730*/  STG.E desc[UR12][R36.64+0x380], R241 ;  /* 0x000380f124007986 */ /* 0x0001e4000c10190c */
[----:B0-----:R-:W-:-:S02]  /*d740*/  IMAD.WIDE.U32 R36, R38, 0x400, R40 ;  /* 0x0000040026247825 */ /* 0x001fc400078e0028 */
[----:B------:R-:W0:Y:S01]  /*d750*/  LDC.64 R40, c[0x0][0x390] ;  /* 0x0000e400ff287b82 */ /* 0x000e220000000a00 */
[----:B------:R-:W-:Y:S02]  /*d760*/  IADD3 R2, P0, PT, R2, R252, RZ ;  /* 0x000000fc02027210 */ /* 0x000fe40007f1e0ff */
[----:B------:R-:W-:-:S03]  /*d770*/  LOP3.LUT R38, R50, 0x30, RZ, 0xfc, !PT ;  /* 0x0000003032267812 */ /* 0x000fc600078efcff */
[----:B------:R-:W-:Y:S01]  /*d780*/  IMAD.X R3, RZ, RZ, R3, P0 ;  /* 0x000000ffff037224 */ /* 0x000fe200000e0603 */
[----:B------:R-:W-:Y:S02]  /*d790*/  IADD3 R36, P0, PT, R36, R252, RZ ;  /* 0x000000fc24247210 */ /* 0x000fe40007f1e0ff */
[----:B------:R-:W-:Y:S02]  /*d7a0*/  SHF.R.U32.HI R42, RZ, 0x5, R244 ;  /* 0x00000005ff2a7819 */ /* 0x000fe400000116f4 */
[----:B------:R-:W-:Y:S01]  /*d7b0*/  STG.E desc[UR12][R2.64+0x80], R250 ;  /* 0x000080fa02007986 */ /* 0x000fe2000c10190c */
[----:B------:R-:W-:-:S03]  /*d7c0*/  IMAD.X R37, RZ, RZ, R37, P0 ;  /* 0x000000ffff257224 */ /* 0x000fc600000e0625 */
[----:B------:R-:W-:Y:S01]  /*d7d0*/  STG.E desc[UR12][R2.64+0x100], R198 ;  /* 0x000100c602007986 */ /* 0x000fe2000c10190c */
[----:B------:R-:W-:-:S03]  /*d7e0*/  SGXT.U32 R42, R42, 0x2 ;  /* 0x000000022a2a781a */ /* 0x000fc60000000000 */
[----:B------:R-:W-:Y:S04]  /*d7f0*/  STG.E desc[UR12][R2.64+0x180], R134 ;  /* 0x0001808602007986 */ /* 0x000fe8000c10190c */
[----:B------:R-:W-:Y:S01]  /*d800*/  STG.E desc[UR12][R2.64+0x200], R146 ;  /* 0x0002009202007986 */ /* 0x000fe2000c10190c */
[----:B0-----:R-:W-:-:S03]  /*d810*/  IMAD.WIDE.U32 R38, R38, 0x400, R40 ;  /* 0x0000040026267825 */ /* 0x001fc600078e0028 */
[----:B------:R-:W-:Y:S04]  /*d820*/  STG.E desc[UR12][R2.64+0x280], R158 ;  /* 0x0002809e02007986 */ /* 0x000fe8000c10190c */
[----:B------:R-:W-:Y:S04]  /*d830*/  STG.E desc[UR12][R2.64+0x300], R190 ;  /* 0x000300be02007986 */ /* 0x000fe8000c10190c */
[----:B------:R-:W-:Y:S01]  /*d840*/  STG.E desc[UR12][R2.64+0x380], R242 ;  /* 0x000380f202007986 */ /* 0x000fe2000c10190c */
[----:B------:R-:W-:-:S05]  /*d850*/  IADD3 R156, P0, PT, R38, R252, RZ ;  /* 0x000000fc269c7210 */ /* 0x000fca0007f1e0ff */
[----:B------:R-:W-:Y:S01]  /*d860*/  IMAD.X R157, RZ, RZ, R39, P0 ;  /* 0x000000ffff9d7224 */ /* 0x000fe200000e0627 */
[----:B------:R-:W-:Y:S02]  /*d870*/  LOP3.LUT R43, R244, 0x1f, RZ, 0xc0, !PT ;  /* 0x0000001ff42b7812 */ /* 0x000fe400078ec0ff */
[----:B------:R-:W-:Y:S01]  /*d880*/  LOP3.LUT R40, R42, 0x44, RZ, 0xfc, !PT ;  /* 0x000000442a287812 */ /* 0x000fe200078efcff */
[----:B------:R-:W2:Y:S02]  /*d890*/  LDL.LU R244, [R1+0x504] ;  /* 0x0005040001f47983 */ /* 0x000ea40000300800 */
[----:B------:R-:W-:Y:S01]  /*d8a0*/  IMAD.SHL.U32 R43, R43, 0x4, RZ ;  /* 0x000000042b2b7824 */ /* 0x000fe200078e00ff */
[C---:B------:R-:W-:Y:S01]  /*d8b0*/  LOP3.LUT R132, R50.reuse, 0xa0, RZ, 0xfc, !PT ;  /* 0x000000a032847812 */ /* 0x040fe200078efcff */
[----:B---3--:R0:W-:Y:S04]  /*d8c0*/  STG.E desc[UR12][R2.64], R246 ;  /* 0x000000f602007986 */ /* 0x0081e8000c10190c */
[----:B------:R-:W-:Y:S01]  /*d8d0*/  STG.E desc[UR12][R36.64+0x80], R251 ;  /* 0x000080fb24007986 */ /* 0x000fe2000c10190c */
[----:B0-----:R-:W-:-:S03]  /*d8e0*/  LOP3.LUT R2, R50, 0x34, RZ, 0xfc, !PT ;  /* 0x0000003432027812 */ /* 0x001fc600078efcff */
[----:B------:R-:W-:Y:S04]  /*d8f0*/  STG.E desc[UR12][R36.64+0x100], R199 ;  /* 0x000100c724007986 */ /* 0x000fe8000c10190c */
[----:B----4-:R0:W-:Y:S01]  /*d900*/  STG.E desc[UR12][R36.64], R245 ;  /* 0x000000f524007986 */ /* 0x0101e2000c10190c */
[----:B------:R-:W-:Y:S02]  /*d910*/  IMAD.WIDE.U32 R2, R2, 0x400, R44 ;  /* 0x0000040002027825 */ /* 0x000fe400078e002c */
[----:B------:R-:W1:Y:S01]  /*d920*/  LDC.64 R44, c[0x0][0x390] ;  /* 0x0000e400ff2c7b82 */ /* 0x000e620000000a00 */
[----:B------:R-:W-:Y:S04]  /*d930*/  STG.E desc[UR12][R36.64+0x180], R135 ;  /* 0x0001808724007986 */ /* 0x000fe8000c10190c */
[----:B------:R-:W-:Y:S04]  /*d940*/  STG.E desc[UR12][R36.64+0x200], R147 ;  /* 0x0002009324007986 */ /* 0x000fe8000c10190c */
[----:B------:R-:W-:Y:S04]  /*d950*/  STG.E desc[UR12][R36.64+0x280], R159 ;  /* 0x0002809f24007986 */ /* 0x000fe8000c10190c */
[----:B------:R-:W-:Y:S04]  /*d960*/  STG.E desc[UR12][R36.64+0x300], R191 ;  /* 0x000300bf24007986 */ /* 0x000fe8000c10190c */
[----:B------:R3:W-:Y:S01]  /*d970*/  STG.E desc[UR12][R36.64+0x380], R243 ;  /* 0x000380f324007986 */ /* 0x0007e2000c10190c */
[----:B------:R-:W-:-:S02]  /*d980*/  IADD3 R158, P2, PT, R2, R252, RZ ;  /* 0x000000fc029e7210 */ /* 0x000fc40007f5e0ff */
[C---:B------:R-:W-:Y:S01]  /*d990*/  LOP3.LUT R2, R42.reuse, 0x40, RZ, 0xfc, !PT ;  /* 0x000000402a027812 */ /* 0x040fe200078efcff */
[----:B0-----:R-:W4:Y:S01]  /*d9a0*/  LDL.LU R245, [R1+0x434] ;  /* 0x0004340001f57983 */ /* 0x001f220000300800 */
[----:B---3--:R-:W-:Y:S01]  /*d9b0*/  LOP3.LUT R36, R42, 0x38, RZ, 0xfc, !PT ;  /* 0x000000382a247812 */ /* 0x008fe200078efcff */
[----:B------:R-:W-:Y:S01]  /*d9c0*/  IMAD.X R159, RZ, RZ, R3, P2 ;  /* 0x000000ffff9f7224 */ /* 0x000fe200010e0603 */
[----:B------:R-:W-:Y:S01]  /*d9d0*/  LOP3.LUT R136, R50, 0xa4, RZ, 0xfc, !PT ;  /* 0x000000a432887812 */ /* 0x000fe200078efcff */
[----:B-1----:R-:W-:Y:S01]  /*d9e0*/  IMAD.WIDE.U32 R40, R40, 0x400, R44 ;  /* 0x0000040028287825 */ /* 0x002fe200078e002c */
[C---:B------:R-:W-:Y:S01]  /*d9f0*/  LOP3.LUT R64, R50.reuse, 0x9c, RZ, 0xfc, !PT ;  /* 0x0000009c32407812 */ /* 0x040fe200078efcff */
[----:B------:R-:W0:Y:S01]  /*da00*/  LDC.64 R44, c[0x0][0x390] ;  /* 0x0000e400ff2c7b82 */ /* 0x000e220000000a00 */
[----:B------:R-:W-:Y:S01]  /*da10*/  LOP3.LUT R138, R50, 0xac, RZ, 0xfc, !PT ;  /* 0x000000ac328a7812 */ /* 0x000fe200078efcff */
[----:B------:R-:W-:Y:S01]  /*da20*/  IMAD.WIDE.U32 R38, R36, 0x400, R48 ;  /* 0x0000040024267825 */ /* 0x000fe200078e0030 */
[----:B------:R-:W-:Y:S01]  /*da30*/  LOP3.LUT R36, R42, 0x3c, RZ, 0xfc, !PT ;  /* 0x0000003c2a247812 */ /* 0x000fe200078efcff */
[----:B------:R-:W3:Y:S04]  /*da40*/  LDL.LU R246, [R1+0x2c4] ;  /* 0x0002c40001f67983 */ /* 0x000ee80000300800 */
[----:B------:R-:W1:Y:S01]  /*da50*/  LDC.64 R48, c[0x0][0x390] ;  /* 0x0000e400ff307b82 */ /* 0x000e620000000a00 */
[----:B------:R-:W-:Y:S01]  /*da60*/  IMAD.WIDE.U32 R2, R2, 0x400, R56 ;  /* 0x0000040002027825 */ /* 0x000fe200078e0038 */
[----:B------:R-:W-:Y:S01]  /*da70*/  IADD3 R160, P0, PT, R38, R43, RZ ;  /* 0x0000002b26a07210 */ /* 0x000fe20007f1e0ff */
[----:B------:R-:W2:Y:S02]  /*da80*/  LDL.LU R247, [R1+0x84] ;  /* 0x0000840001f77983 */ /* 0x000ea40000300800 */
[----:B------:R-:W-:-:S03]  /*da90*/  IMAD.WIDE.U32 R36, R36, 0x400, R52 ;  /* 0x0000040024247825 */ /* 0x000fc600078e0034 */
[----:B------:R-:W0:Y:S01]  /*daa0*/  LDC.64 R56, c[0x0][0x390] ;  /* 0x0000e400ff387b82 */ /* 0x000e220000000a00 */
[----:B------:R-:W-:Y:S01]  /*dab0*/  LOP3.LUT R38, R42, 0x48, RZ, 0xfc, !PT ;  /* 0x000000482a267812 */ /* 0x000fe200078efcff */
[----:B------:R-:W-:Y:S01]  /*dac0*/  IMAD.X R161, RZ, RZ, R39, P0 ;  /* 0x000000ffffa17224 */ /* 0x000fe200000e0627 */
[-C--:B------:R-:W-:Y:S01]  /*dad0*/  IADD3 R164, P3, PT, R2, R43.reuse, RZ ;  /* 0x0000002b02a47210 */ /* 0x080fe20007f7e0ff */
[----:B------:R-:W2:Y:S04]  /*dae0*/  LDL.LU R251, [R1+0x8c] ;  /* 0x00008c0001fb7983 */ /* 0x000ea80000300800 */
[----:B------:R-:W5:Y:S01]  /*daf0*/  LDC.64 R52, c[0x0][0x390] ;  /* 0x0000e400ff347b82 */ /* 0x000f620000000a00 */
[-C--:B------:R-:W-:Y:S02]  /*db00*/  IADD3 R162, P2, PT, R36, R43.reuse, RZ ;  /* 0x0000002b24a27210 */ /* 0x080fe40007f5e0ff */
[----:B------:R-:W-:Y:S01]  /*db10*/  LOP3.LUT R36, R42, 0x4c, RZ, 0xfc, !PT ;  /* 0x0000004c2a247812 */ /* 0x000fe200078efcff */
[----:B------:R-:W-:Y:S01]  /*db20*/  IMAD.WIDE.U32 R38, R38, 0x400, R46 ;  /* 0x0000040026267825 */ /* 0x000fe200078e002e */
[----:B------:R-:W-:-:S03]  /*db30*/  IADD3 R166, P0, PT, R40, R43, RZ ;  /* 0x0000002b28a67210 */ /* 0x000fc60007f1e0ff */
[----:B------:R-:W-:Y:S01]  /*db40*/  IMAD.X R163, RZ, RZ, R37, P2 ;  /* 0x000000ffffa37224 */ /* 0x000fe200010e0625 */
[----:B------:R-:W-:Y:S01]  /*db50*/  LOP3.LUT R40, R42, 0x54, RZ, 0xfc, !PT ;  /* 0x000000542a287812 */ /* 0x000fe200078efcff */
[----:B-1----:R-:W-:Y:S01]  /*db60*/  IMAD.WIDE.U32 R36, R36, 0x400, R48 ;  /* 0x0000040024247825 */ /* 0x002fe200078e0030 */
[-C--:B------:R-:W-:Y:S01]  /*db70*/  IADD3 R210, P2, PT, R38, R43.reuse, RZ ;  /* 0x0000002b26d27210 */ /* 0x080fe20007f5e0ff */
[----:B------:R-:W1:Y:S01]  /*db80*/  LDC.64 R46, c[0x0][0x390] ;  /* 0x0000e400ff2e7b82 */ /* 0x000e620000000a00 */
[----:B------:R-:W-:Y:S01]  /*db90*/  LOP3.LUT R2, R42, 0x50, RZ, 0xfc, !PT ;  /* 0x000000502a027812 */ /* 0x000fe200078efcff */
[----:B------:R-:W-:Y:S01]  /*dba0*/  IMAD.X R167, RZ, RZ, R41, P0 ;  /* 0x000000ffffa77224 */ /* 0x000fe200000e0629 */
[----:B------:R-:W-:Y:S01]  /*dbb0*/  IADD3 R232, P0, PT, R36, R43, RZ ;  /* 0x0000002b24e87210 */ /* 0x000fe20007f1e0ff */
[----:B0-----:R-:W-:Y:S01]  /*dbc0*/  IMAD.WIDE.U32 R40, R40, 0x400, R56 ;  /* 0x0000040028287825 */ /* 0x001fe200078e0038 */
[----:B------:R-:W-:-:S03]  /*dbd0*/  LOP3.LUT R38, R42, 0x58, RZ, 0xfc, !PT ;  /* 0x000000582a267812 */ /* 0x000fc600078efcff */
[----:B------:R-:W0:Y:S01]  /*dbe0*/  LDC.64 R48, c[0x0][0x390] ;  /* 0x0000e400ff307b82 */ /* 0x000e220000000a00 */
[----:B------:R-:W-:Y:S01]  /*dbf0*/  LOP3.LUT R36, R42, 0x5c, RZ, 0xfc, !PT ;  /* 0x0000005c2a247812 */ /* 0x000fe200078efcff */
[----:B------:R-:W-:Y:S02]  /*dc00*/  IMAD.X R165, RZ, RZ, R3, P3 ;  /* 0x000000ffffa57224 */ /* 0x000fe400018e0603 */
[----:B------:R-:W-:Y:S02]  /*dc10*/  IMAD.X R211, RZ, RZ, R39, P2 ;  /* 0x000000ffffd37224 */ /* 0x000fe400010e0627 */
[----:B------:R-:W-:Y:S02]  /*dc20*/  IMAD.WIDE.U32 R2, R2, 0x400, R54 ;  /* 0x0000040002027825 */ /* 0x000fe400078e0036 */
[----:B------:R-:W0:Y:S02]  /*dc30*/  LDC.64 R56, c[0x0][0x390] ;  /* 0x0000e400ff387b82 */ /* 0x000e240000000a00 */
[----:B------:R-:W-:Y:S01]  /*dc40*/  IMAD.X R233, RZ, RZ, R37, P0 ;  /* 0x000000ffffe97224 */ /* 0x000fe200000e0625 */
[----:B------:R-:W-:Y:S01]  /*dc50*/  IADD3 R236, P0, PT, R40, R43, RZ ;  /* 0x0000002b28ec7210 */ /* 0x000fe20007f1e0ff */
[----:B-----5:R-:W-:-:S04]  /*dc60*/  IMAD.WIDE.U32 R38, R38, 0x400, R52 ;  /* 0x0000040026267825 */ /* 0x020fc800078e0034 */
[----:B------:R-:W5:Y:S01]  /*dc70*/  LDC.64 R52, c[0x0][0x390] ;  /* 0x0000e400ff347b82 */ /* 0x000f620000000a00 */
[----:B------:R-:W-:Y:S01]  /*dc80*/  IMAD.WIDE.U32 R36, R36, 0x400, R60 ;  /* 0x0000040024247825 */ /* 0x000fe200078e003c */
[-C--:B------:R-:W-:Y:S02]  /*dc90*/  IADD3 R234, P2, PT, R2, R43.reuse, RZ ;  /* 0x0000002b02ea7210 */ /* 0x080fe40007f5e0ff */
[----:B------:R-:W-:Y:S01]  /*dca0*/  LOP3.LUT R2, R42, 0x60, RZ, 0xfc, !PT ;  /* 0x000000602a027812 */ /* 0x000fe200078efcff */
[----:B------:R-:W-:Y:S01]  /*dcb0*/  IMAD.X R237, RZ, RZ, R41, P0 ;  /* 0x000000ffffed7224 */ /* 0x000fe200000e0629 */
[-C--:B------:R-:W-:Y:S02]  /*dcc0*/  IADD3 R240, P0, PT, R36, R43.reuse, RZ ;  /* 0x0000002b24f07210 */ /* 0x080fe40007f1e0ff */
[----:B------:R-:W-:Y:S01]  /*dcd0*/  LOP3.LUT R36, R42, 0x64, RZ, 0xfc, !PT ;  /* 0x000000642a247812 */ /* 0x000fe200078efcff */
[----:B------:R-:W-:Y:S01]  /*dce0*/  IMAD.X R235, RZ, RZ, R3, P2 ;  /* 0x000000ffffeb7224 */ /* 0x000fe200010e0603 */
[----:B------:R-:W-:Y:S01]  /*dcf0*/  IADD3 R238, P2, PT, R38, R43, RZ ;  /* 0x0000002b26ee7210 */ /* 0x000fe20007f5e0ff */
[----:B------:R-:W-:Y:S01]  /*dd00*/  IMAD.WIDE.U32 R2, R2, 0x400, R58 ;  /* 0x0000040002027825 */ /* 0x000fe200078e003a */
[----:B------:R-:W5:Y:S01]  /*dd10*/  LDC.64 R54, c[0x0][0x390] ;  /* 0x0000e400ff367b82 */ /* 0x000f620000000a00 */
[----:B------:R-:W-:-:S02]  /*dd20*/  LOP3.LUT R38, R42, 0x68, RZ, 0xfc, !PT ;  /* 0x000000682a267812 */ /* 0x000fc400078efcff */
[----:B------:R-:W-:Y:S01]  /*dd30*/  IMAD.X R241, RZ, RZ, R37, P0 ;  /* 0x000000fffff17224 */ /* 0x000fe200000e0625 */
[----:B------:R-:W-:Y:S01]  /*dd40*/  LOP3.LUT R40, R42, 0x6c, RZ, 0xfc, !PT ;  /* 0x0000006c2a287812 */ /* 0x000fe200078efcff */
[----:B------:R-:W-:-:S03]  /*dd50*/  IMAD.WIDE.U32 R36, R36, 0x400, R44 ;  /* 0x0000040024247825 */ /* 0x000fc600078e002c */
[----:B------:R-:W5:Y:S01]  /*dd60*/  LDC.64 R58, c[0x0][0x390] ;  /* 0x0000e400ff3a7b82 */ /* 0x000f620000000a00 */
[----:B------:R-:W-:Y:S01]  /*dd70*/  IMAD.X R239, RZ, RZ, R39, P2 ;  /* 0x000000ffffef7224 */ /* 0x000fe200010e0627 */
[-C--:B------:R-:W-:Y:S01]  /*dd80*/  IADD3 R2, P2, PT, R2, R43.reuse, RZ ;  /* 0x0000002b02027210 */ /* 0x080fe20007f5e0ff */
[----:B-1----:R-:W-:Y:S01]  /*dd90*/  IMAD.WIDE.U32 R38, R38, 0x400, R46 ;  /* 0x0000040026267825 */ /* 0x002fe200078e002e */
[----:B------:R-:W-:Y:S02]  /*dda0*/  IADD3 R36, P0, PT, R36, R43, RZ ;  /* 0x0000002b24247210 */ /* 0x000fe40007f1e0ff */
[----:B------:R-:W-:Y:S01]  /*ddb0*/  LOP3.LUT R42, R50, 0x70, RZ, 0xfc, !PT ;  /* 0x00000070322a7812 */ /* 0x000fe200078efcff */
[----:B0-----:R-:W-:Y:S01]  /*ddc0*/  IMAD.WIDE.U32 R40, R40, 0x400, R48 ;  /* 0x0000040028287825 */ /* 0x001fe200078e0030 */
[----:B------:R-:W-:-:S03]  /*ddd0*/  LOP3.LUT R44, R50, 0x74, RZ, 0xfc, !PT ;  /* 0x00000074322c7812 */ /* 0x000fc600078efcff */
[----:B------:R-:W-:Y:S01]  /*dde0*/  IMAD.X R3, RZ, RZ, R3, P2 ;  /* 0x000000ffff037224 */ /* 0x000fe200010e0603 */
[-C--:B------:R-:W-:Y:S01]  /*ddf0*/  IADD3 R38, P2, PT, R38, R43.reuse, RZ ;  /* 0x0000002b26267210 */ /* 0x080fe20007f5e0ff */
[----:B------:R-:W-:Y:S01]  /*de00*/  IMAD.X R37, RZ, RZ, R37, P0 ;  /* 0x000000ffff257224 */ /* 0x000fe200000e0625 */
[----:B------:R-:W-:Y:S01]  /*de10*/  IADD3 R40, P0, PT, R40, R43, RZ ;  /* 0x0000002b28287210 */ /* 0x000fe20007f1e0ff */
[----:B-----5:R-:W-:Y:S01]  /*de20*/  IMAD.WIDE.U32 R42, R42, 0x400, R52 ;  /* 0x000004002a2a7825 */ /* 0x020fe200078e0034 */
[----:B------:R-:W-:-:S03]  /*de30*/  LOP3.LUT R46, R50, 0x78, RZ, 0xfc, !PT ;  /* 0x00000078322e7812 */ /* 0x000fc600078efcff */
[----:B------:R-:W-:Y:S01]  /*de40*/  IMAD.X R41, RZ, RZ, R41, P0 ;  /* 0x000000ffff297224 */ /* 0x000fe200000e0629 */
[-C--:B------:R-:W-:Y:S01]  /*de50*/  IADD3 R42, P0, PT, R42, R252.reuse, RZ ;  /* 0x000000fc2a2a7210 */ /* 0x080fe20007f1e0ff */
[----:B------:R-:W-:Y:S01]  /*de60*/  IMAD.WIDE.U32 R44, R44, 0x400, R56 ;  /* 0x000004002c2c7825 */ /* 0x000fe200078e0038 */
[C---:B------:R-:W-:Y:S02]  /*de70*/  LOP3.LUT R48, R50.reuse, 0x7c, RZ, 0xfc, !PT ;  /* 0x0000007c32307812 */ /* 0x040fe400078efcff */
[----:B------:R-:W-:Y:S01]  /*de80*/  LOP3.LUT R57, R50, 0x80, RZ, 0xfc, !PT ;  /* 0x0000008032397812 */ /* 0x000fe200078efcff */
[----:B------:R-:W-:Y:S01]  /*de90*/  IMAD.X R43, RZ, RZ, R43, P0 ;  /* 0x000000ffff2b7224 */ /* 0x000fe200000e062b */
[----:B------:R-:W-:Y:S01]  /*dea0*/  IADD3 R44, P0, PT, R44, R252, RZ ;  /* 0x000000fc2c2c7210 */ /* 0x000fe20007f1e0ff */
[----:B------:R-:W-:-:S04]  /*deb0*/  IMAD.WIDE.U32 R46, R46, 0x400, R58 ;  /* 0x000004002e2e7825 */ /* 0x000fc800078e003a */
[----:B------:R-:W-:Y:S01]  /*dec0*/  IMAD.WIDE.U32 R48, R48, 0x400, R54 ;  /* 0x0000040030307825 */ /* 0x000fe200078e0036 */
[----:B------:R-:W-:-:S03]  /*ded0*/  LOP3.LUT R56, R50, 0x88, RZ, 0xfc, !PT ;  /* 0x0000008832387812 */ /* 0x000fc600078efcff */
[----:B------:R-:W-:Y:S01]  /*dee0*/  IMAD.X R39, RZ, RZ, R39, P2 ;  /* 0x000000ffff277224 */ /* 0x000fe200010e0627 */
[-C--:B------:R-:W-:Y:S01]  /*def0*/  IADD3 R46, P2, PT, R46, R252.reuse, RZ ;  /* 0x000000fc2e2e7210 */ /* 0x080fe20007f5e0ff */
[----:B------:R-:W-:Y:S01]  /*df00*/  IMAD.X R45, RZ, RZ, R45, P0 ;  /* 0x000000ffff2d7224 */ /* 0x000fe200000e062d */
[----:B------:R-:W-:Y:S01]  /*df10*/  IADD3 R48, P3, PT, R48, R252, RZ ;  /* 0x000000fc30307210 */ /* 0x000fe20007f7e0ff */
[C---:B------:R-:W-:Y:S01]  /*df20*/  IMAD.SHL.U32 R51, R57.reuse, 0x100, RZ ;  /* 0x0000010039337824 */ /* 0x040fe200078e00ff */
[----:B------:R-:W-:Y:S02]  /*df30*/  LEA R57, P0, R57, UR4, 0xa ;  /* 0x0000000439397c11 */ /* 0x000fe4000f8050ff */
[C---:B------:R-:W-:Y:S02]  /*df40*/  LOP3.LUT R60, R50.reuse, 0x8c, RZ, 0xfc, !PT ;  /* 0x0000008c323c7812 */ /* 0x040fe400078efcff */
[----:B------:R-:W-:Y:S01]  /*df50*/  LOP3.LUT R55, R50, 0x84, RZ, 0xfc, !PT ;  /* 0x0000008432377812 */ /* 0x000fe200078efcff */
[----:B------:R-:W-:Y:S01]  /*df60*/  IMAD.X R47, RZ, RZ, R47, P2 ;  /* 0x000000ffff2f7224 */ /* 0x000fe200010e062f */
[----:B------:R-:W-:Y:S01]  /*df70*/  LEA.HI.X R59, R51, UR5, RZ, 0x2, P0 ;  /* 0x00000005333b7c11 */ /* 0x000fe200080f14ff */
[C---:B------:R-:W-:Y:S01]  /*df80*/  IMAD.SHL.U32 R52, R56.reuse, 0x100, RZ ;  /* 0x0000010038347824 */ /* 0x040fe200078e00ff */
[----:B------:R-:W-:Y:S01]  /*df90*/  LEA R56, P2, R56, UR14, 0xa ;  /* 0x0000000e38387c11 */ /* 0x000fe2000f8450ff */
[----:B------:R-:W-:Y:S01]  /*dfa0*/  IMAD.X R49, RZ, RZ, R49, P3 ;  /* 0x000000ffff317224 */ /* 0x000fe200018e0631 */
[C---:B------:R-:W-:Y:S01]  /*dfb0*/  SHF.L.U32 R53, R55.reuse, 0x8, RZ ;  /* 0x0000000837357819 */ /* 0x040fe200000006ff */
[C---:B------:R-:W-:Y:S01]  /*dfc0*/  IMAD.SHL.U32 R51, R60.reuse, 0x100, RZ ;  /* 0x000001003c337824 */ /* 0x040fe200078e00ff */
[----:B------:R-:W-:Y:S01]  /*dfd0*/  LEA R60, P3, R60, UR16, 0xa ;  /* 0x000000103c3c7c11 */ /* 0x000fe2000f8650ff */
[----:B------:R-:W0:Y:S01]  /*dfe0*/  LDCU.64 UR4, c[0x0][0x390] ;  /* 0x00007200ff0477ac */ /* 0x000e220008000a00 */
[----:B------:R-:W-:-:S02]  /*dff0*/  LEA R55, P0, R55, UR8, 0xa ;  /* 0x0000000837377c11 */ /* 0x000fc4000f8050ff */
[----:B------:R-:W-:Y:S02]  /*e000*/  LOP3.LUT R58, R50, 0x90, RZ, 0xfc, !PT ;  /* 0x00000090323a7812 */ /* 0x000fe400078efcff */
[----:B------:R-:W-:Y:S01]  /*e010*/  LEA.HI.X R63, R52, UR15, RZ, 0x2, P2 ;  /* 0x0000000f343f7c11 */ /* 0x000fe200090f14ff */
[----:B------:R-:W-:Y:S01]  /*e020*/  IMAD.SHL.U32 R52, R62, 0x100, RZ ;  /* 0x000001003e347824 */ /* 0x000fe200078e00ff */
[----:B------:R-:W-:Y:S01]  /*e030*/  LEA.HI.X R65, R51, UR17, RZ, 0x2, P3 ;  /* 0x0000001133417c11 */ /* 0x000fe200098f14ff */
[----:B------:R-:W-:Y:S01]  /*e040*/  IMAD.SHL.U32 R51, R66, 0x100, RZ ;  /* 0x0000010042337824 */ /* 0x000fe200078e00ff */
[----:B------:R-:W-:Y:S01]  /*e050*/  LEA.HI.X R61, R53, UR9, RZ, 0x2, P0 ;  /* 0x00000009353d7c11 */ /* 0x000fe200080f14ff */
[----:B------:R-:W1:Y:S01]  /*e060*/  LDCU.64 UR8, c[0x0][0x390] ;  /* 0x00007200ff0877ac */ /* 0x000e620008000a00 */
[----:B------:R-:W-:Y:S01]  /*e070*/  LEA R62, P2, R62, UR20, 0xa ;  /* 0x000000143e3e7c11 */ /* 0x000fe2000f8450ff */
[----:B------:R-:W-:Y:S01]  /*e080*/  IMAD.SHL.U32 R53, R58, 0x100, RZ ;  /* 0x000001003a357824 */ /* 0x000fe200078e00ff */
[----:B------:R-:W-:Y:S01]  /*e090*/  LEA R66, P3, R66, UR22, 0xa ;  /* 0x0000001642427c11 */ /* 0x000fe2000f8650ff */
[----:B------:R-:W5:Y:S01]  /*e0a0*/  LDCU.64 UR16, c[0x0][0x390] ;  /* 0x00007200ff1077ac */ /* 0x000f620008000a00 */
[----:B------:R-:W-:-:S02]  /*e0b0*/  LEA R58, P0, R58, UR18, 0xa ;  /* 0x000000123a3a7c11 */ /* 0x000fc4000f8050ff */
[----:B------:R-:W-:Y:S01]  /*e0c0*/  LEA.HI.X R133, R52, UR21, RZ, 0x2, P2 ;  /* 0x0000001534857c11 */ /* 0x000fe200090f14ff */
[----:B------:R-:W-:Y:S01]  /*e0d0*/  IMAD.SHL.U32 R52, R132, 0x100, RZ ;  /* 0x0000010084347824 */ /* 0x000fe200078e00ff */
[----:B------:R-:W-:Y:S01]  /*e0e0*/  LEA.HI.X R135, R51, UR23, RZ, 0x2, P3 ;  /* 0x0000001733877c11 */ /* 0x000fe200098f14ff */
[----:B------:R-:W-:Y:S01]  /*e0f0*/  IMAD.SHL.U32 R51, R136, 0x100, RZ ;  /* 0x0000010088337824 */ /* 0x000fe200078e00ff */
[----:B------:R-:W-:Y:S01]  /*e100*/  LEA.HI.X R67, R53, UR19, RZ, 0x2, P0 ;  /* 0x0000001335437c11 */ /* 0x000fe200080f14ff */
[----:B------:R-:W0:Y:S01]  /*e110*/  LDCU.64 UR18, c[0x0][0x390] ;  /* 0x00007200ff1277ac */ /* 0x000e220008000a00 */
[----:B------:R-:W-:Y:S02]  /*e120*/  LEA R132, P2, R132, UR26, 0xa ;  /* 0x0000001a84847c11 */ /* 0x000fe4000f8450ff */
[----:B------:R-:W-:Y:S02]  /*e130*/  LEA R136, P3, R136, UR28, 0xa ;  /* 0x0000001c88887c11 */ /* 0x000fe4000f8650ff */
[----:B------:R-:W-:Y:S01]  /*e140*/  LOP3.LUT R142, R50, 0xb0, RZ, 0xfc, !PT ;  /* 0x000000b0328e7812 */ /* 0x000fe200078efcff */
[----:B------:R-:W-:Y:S01]  /*e150*/  IMAD.SHL.U32 R53, R64, 0x100, RZ ;  /* 0x0000010040357824 */ /* 0x000fe200078e00ff */
[----:B------:R-:W-:Y:S01]  /*e160*/  LEA.HI.X R139, R52, UR27, RZ, 0x2, P2 ;  /* 0x0000001b348b7c11 */ /* 0x000fe200090f14ff */
[----:B------:R-:W0:Y:S01]  /*e170*/  LDCU.64 UR14, c[0x0][0x390] ;  /* 0x00007200ff0e77ac */ /* 0x000e220008000a00 */
[----:B------:R-:W-:Y:S01]  /*e180*/  LEA R64, P0, R64, UR24, 0xa ;  /* 0x0000001840407c11 */ /* 0x000fe2000f8050ff */
[----:B------:R-:W-:Y:S01]  /*e190*/  IMAD.SHL.U32 R52, R138, 0x100, RZ ;  /* 0x000001008a347824 */ /* 0x000fe200078e00ff */
[----:B------:R-:W-:Y:S01]  /*e1a0*/  LEA.HI.X R141, R51, UR29, RZ, 0x2, P3 ;  /* 0x0000001d338d7c11 */ /* 0x000fe200098f14ff */
[----:B------:R-:W-:Y:S01]  /*e1b0*/  IMAD.SHL.U32 R51, R142, 0x100, RZ ;  /* 0x000001008e337824 */ /* 0x000fe200078e00ff */
[----:B------:R-:W-:Y:S01]  /*e1c0*/  LOP3.LUT R134, R50, 0xa8, RZ, 0xfc, !PT ;  /* 0x000000a832867812 */ /* 0x000fe200078efcff */
[----:B------:R-:W0:Y:S01]  /*e1d0*/  LDCU.64 UR22, c[0x0][0x390] ;  /* 0x00007200ff1677ac */ /* 0x000e220008000a00 */
[----:B------:R-:W-:-:S02]  /*e1e0*/  LEA R138, P2, R138, UR32, 0xa ;  /* 0x000000208a8a7c11 */ /* 0x000fc4000f8450ff */
[----:B------:R-:W-:Y:S01]  /*e1f0*/  LOP3.LUT R144, R50, 0xb8, RZ, 0xfc, !PT ;  /* 0x000000b832907812 */ /* 0x000fe200078efcff */
[----:B------:R-:W1:Y:S01]  /*e200*/  LDCU.64 UR20, c[0x0][0x390] ;  /* 0x00007200ff1477ac */ /* 0x000e620008000a00 */
[----:B------:R-:W-:Y:S02]  /*e210*/  LEA R142, P3, R142, UR34, 0xa ;  /* 0x000000228e8e7c11 */ /* 0x000fe4000f8650ff */
[----:B------:R-:W-:Y:S01]  /*e220*/  LOP3.LUT R148, R50, 0xbc, RZ, 0xfc, !PT ;  /* 0x000000bc32947812 */ /* 0x000fe200078efcff */
[----:B------:R-:W4:Y:S01]  /*e230*/  LDCU.64 UR28, c[0x0][0x390] ;  /* 0x00007200ff1c77ac */ /* 0x000f220008000a00 */
[----:B------:R-:W-:Y:S01]  /*e240*/  LEA.HI.X R137, R53, UR25, RZ, 0x2, P0 ;  /* 0x0000001935897c11 */ /* 0x000fe200080f14ff */
[----:B------:R-:W-:Y:S01]  /*e250*/  IMAD.SHL.U32 R53, R134, 0x100, RZ ;  /* 0x0000010086357824 */ /* 0x000fe200078e00ff */
[----:B------:R-:W-:Y:S01]  /*e260*/  LEA.HI.X R145, R52, UR33, RZ, 0x2, P2 ;  /* 0x0000002134917c11 */ /* 0x000fe200090f14ff */
[----:B------:R-:W-:Y:S01]  /*e270*/  IMAD.SHL.U32 R52, R144, 0x100, RZ ;  /* 0x0000010090347824 */ /* 0x000fe200078e00ff */
[----:B------:R-:W-:Y:S01]  /*e280*/  LEA R134, P0, R134, UR30, 0xa ;  /* 0x0000001e86867c11 */ /* 0x000fe2000f8050ff */
[----:B------:R-:W4:Y:S01]  /*e290*/  LDCU.64 UR24, c[0x0][0x390] ;  /* 0x00007200ff1877ac */ /* 0x000f220008000a00 */
[----:B------:R-:W-:Y:S01]  /*e2a0*/  LEA.HI.X R147, R51, UR35, RZ, 0x2, P3 ;  /* 0x0000002333937c11 */ /* 0x000fe200098f14ff */
[----:B------:R-:W-:Y:S01]  /*e2b0*/  IMAD.SHL.U32 R51, R148, 0x100, RZ ;  /* 0x0000010094337824 */ /* 0x000fe200078e00ff */
[----:B------:R-:W-:Y:S01]  /*e2c0*/  LOP3.LUT R140, R50, 0xb4, RZ, 0xfc, !PT ;  /* 0x000000b4328c7812 */ /* 0x000fe200078efcff */
[----:B------:R-:W4:Y:S01]  /*e2d0*/  LDCU.64 UR26, c[0x0][0x390] ;  /* 0x00007200ff1a77ac */ /* 0x000f220008000a00 */
[----:B0-----:R-:W-:-:S02]  /*e2e0*/  LEA R144, P2, R144, UR4, 0xa ;  /* 0x0000000490907c11 */ /* 0x001fc4000f8450ff */
[----:B------:R-:W-:Y:S02]  /*e2f0*/  LOP3.LUT R150, R50, 0xc4, RZ, 0xfc, !PT ;  /* 0x000000c432967812 */ /* 0x000fe400078efcff */
[----:B-1----:R-:W-:Y:S02]  /*e300*/  LEA R148, P3, R148, UR8, 0xa ;  /* 0x0000000894947c11 */ /* 0x002fe4000f8650ff */
[----:B------:R-:W-:Y:S02]  /*e310*/  LOP3.LUT R154, R50, 0xc8, RZ, 0xfc, !PT ;  /* 0x000000c8329a7812 */ /* 0x000fe400078efcff */
[----:B------:R-:W-:Y:S01]  /*e320*/  LEA.HI.X R143, R53, UR31, RZ, 0x2, P0 ;  /* 0x0000001f358f7c11 */ /* 0x000fe200080f14ff */
[----:B------:R-:W-:Y:S01]  /*e330*/  IMAD.SHL.U32 R53, R140, 0x100, RZ ;  /* 0x000001008c357824 */ /* 0x000fe200078e00ff */
[----:B------:R-:W-:Y:S01]  /*e340*/  LEA.HI.X R151, R52, UR5, RZ, 0x2, P2 ;  /* 0x0000000534977c11 */ /* 0x000fe200090f14ff */
[----:B------:R-:W-:Y:S01]  /*e350*/  IMAD.SHL.U32 R52, R150, 0x100, RZ ;  /* 0x0000010096347824 */ /* 0x000fe200078e00ff */
[----:B------:R-:W-:Y:S01]  /*e360*/  LEA R140, P0, R140, UR36, 0xa ;  /* 0x000000248c8c7c11 */ /* 0x000fe2000f8050ff */
[----:B------:R-:W0:Y:S01]  /*e370*/  LDCU.64 UR4, c[0x0][0x390] ;  /* 0x00007200ff0477ac */ /* 0x000e220008000a00 */
[----:B------:R-:W-:Y:S01]  /*e380*/  LEA.HI.X R153, R51, UR9, RZ, 0x2, P3 ;  /* 0x0000000933997c11 */ /* 0x000fe200098f14ff */
[----:B------:R-:W-:Y:S01]  /*e390*/  IMAD.SHL.U32 R51, R154, 0x100, RZ ;  /* 0x000001009a337824 */ /* 0x000fe200078e00ff */
[----:B------:R-:W-:Y:S01]  /*e3a0*/  LOP3.LUT R146, R50, 0xc0, RZ, 0xfc, !PT ;  /* 0x000000c032927812 */ /* 0x000fe200078efcff */
[----:B------:R-:W1:Y:S01]  /*e3b0*/  LDCU.64 UR8, c[0x0][0x390] ;  /* 0x00007200ff0877ac */ /* 0x000e620008000a00 */
[----:B-----5:R-:W-:-:S02]  /*e3c0*/  LEA R150, P2, R150, UR16, 0xa ;  /* 0x0000001096967c11 */ /* 0x020fc4000f8450ff */
[----:B------:R-:W-:Y:S02]  /*e3d0*/  LEA R154, P3, R154, UR18, 0xa ;  /* 0x000000129a9a7c11 */ /* 0x000fe4000f8650ff */
[----:B------:R-:W-:Y:S01]  /*e3e0*/  LEA.HI.X R149, R53, UR37, RZ, 0x2, P0 ;  /* 0x0000002535957c11 */ /* 0x000fe200080f14ff */
[----:B------:R-:W-:Y:S01]  /*e3f0*/  IMAD.SHL.U32 R53, R146, 0x100, RZ ;  /* 0x0000010092357824 */ /* 0x000fe200078e00ff */
[----:B------:R-:W-:Y:S01]  /*e400*/  LEA.HI.X R189, R52, UR17, RZ, 0x2, P2 ;  /* 0x0000001134bd7c11 */ /* 0x000fe200090f14ff */
[----:B------:R-:W5:Y:S01]  /*e410*/  LDCU.64 UR16, c[0x0][0x390] ;  /* 0x00007200ff1077ac */ /* 0x000f620008000a00 */
[----:B------:R-:W-:Y:S02]  /*e420*/  LEA R146, P0, R146, UR14, 0xa ;  /* 0x0000000e92927c11 */ /* 0x000fe4000f8050ff */
[----:B------:R-:W-:Y:S01]  /*e430*/  LEA.HI.X R191, R51, UR19, RZ, 0x2, P3 ;  /* 0x0000001333bf7c11 */ /* 0x000fe200098f14ff */
[----:B------:R-:W0:Y:S01]  /*e440*/  LDCU.64 UR18, c[0x0][0x390] ;  /* 0x00007200ff1277ac */ /* 0x000e220008000a00 */
[----:B------:R-:W-:-:S02]  /*e450*/  LOP3.LUT R188, R50, 0xd0, RZ, 0xfc, !PT ;  /* 0x000000d032bc7812 */ /* 0x000fc400078efcff */
[C---:B------:R-:W-:Y:S02]  /*e460*/  LOP3.LUT R192, R50.reuse, 0xd4, RZ, 0xfc, !PT ;  /* 0x000000d432c07812 */ /* 0x040fe400078efcff */
[----:B------:R-:W-:Y:S01]  /*e470*/  LOP3.LUT R152, R50, 0xcc, RZ, 0xfc, !PT ;  /* 0x000000cc32987812 */ /* 0x000fe200078efcff */
[C---:B------:R-:W-:Y:S01]  /*e480*/  IMAD.SHL.U32 R52, R188.reuse, 0x100, RZ ;  /* 0x00000100bc347824 */ /* 0x040fe200078e00ff */
[----:B------:R-:W-:Y:S01]  /*e490*/  LEA.HI.X R155, R53, UR15, RZ, 0x2, P0 ;  /* 0x0000000f359b7c11 */ /* 0x000fe200080f14ff */
[----:B------:R-:W0:Y:S01]  /*e4a0*/  LDCU.64 UR14, c[0x0][0x390] ;  /* 0x00007200ff0e77ac */ /* 0x000e220008000a00 */
[----:B------:R-:W-:Y:S01]  /*e4b0*/  LEA R188, P2, R188, UR22, 0xa ;  /* 0x00000016bcbc7c11 */ /* 0x000fe2000f8450ff */
[----:B------:R-:W-:Y:S01]  /*e4c0*/  IMAD.SHL.U32 R51, R192, 0x100, RZ ;  /* 0x00000100c0337824 */ /* 0x000fe200078e00ff */
[----:B------:R-:W-:Y:S01]  /*e4d0*/  LOP3.LUT R194, R50, 0xdc, RZ, 0xfc, !PT ;  /* 0x000000dc32c27812 */ /* 0x000fe200078efcff */
[----:B------:R-:W-:Y:S01]  /*e4e0*/  IMAD.SHL.U32 R53, R152, 0x100, RZ ;  /* 0x0000010098357824 */ /* 0x000fe200078e00ff */
[----:B----4-:R-:W-:-:S02]  /*e4f0*/  LEA R192, P3, R192, UR24, 0xa ;  /* 0x00000018c0c07c11 */ /* 0x010fc4000f8650ff */
[----:B------:R-:W-:Y:S02]  /*e500*/  LOP3.LUT R198, R50, 0xe0, RZ, 0xfc, !PT ;  /* 0x000000e032c67812 */ /* 0x000fe400078efcff */
[----:B------:R-:W-:Y:S02]  /*e510*/  LEA R152, P0, R152, UR20, 0xa ;  /* 0x0000001498987c11 */ /* 0x000fe4000f8050ff */
[----:B------:R-:W-:Y:S02]  /*e520*/  LOP3.LUT R190, R50, 0xd8, RZ, 0xfc, !PT ;  /* 0x000000d832be7812 */ /* 0x000fe400078efcff */
[----:B------:R-:W-:Y:S01]  /*e530*/  LEA.HI.X R195, R52, UR23, RZ, 0x2, P2 ;  /* 0x0000001734c37c11 */ /* 0x000fe200090f14ff */
[----:B------:R-:W-:Y:S01]  /*e540*/  IMAD.SHL.U32 R52, R194, 0x100, RZ ;  /* 0x00000100c2347824 */ /* 0x000fe200078e00ff */
[----:B------:R-:W-:Y:S01]  /*e550*/  LEA.HI.X R197, R51, UR25, RZ, 0x2, P3 ;  /* 0x0000001933c57c11 */ /* 0x000fe200098f14ff */
[----:B------:R-:W-:Y:S01]  /*e560*/  IMAD.SHL.U32 R51, R198, 0x100, RZ ;  /* 0x00000100c6337824 */ /* 0x000fe200078e00ff */
[----:B------:R-:W-:Y:S01]  /*e570*/  LEA.HI.X R193, R53, UR21, RZ, 0x2, P0 ;  /* 0x0000001535c17c11 */ /* 0x000fe200080f14ff */
[----:B------:R-:W-:Y:S01]  /*e580*/  IMAD.SHL.U32 R53, R190, 0x100, RZ ;  /* 0x00000100be357824 */ /* 0x000fe200078e00ff */
[----:B------:R-:W-:Y:S01]  /*e590*/  LEA R194, P2, R194, UR28, 0xa ;  /* 0x0000001cc2c27c11 */ /* 0x000fe2000f8450ff */
[----:B------:R-:W4:Y:S01]  /*e5a0*/  LDCU.64 UR20, c[0x0][0x390] ;  /* 0x00007200ff1477ac */ /* 0x000f220008000a00 */
[----:B------:R-:W-:-:S02]  /*e5b0*/  LOP3.LUT R203, R50, 0xec, RZ, 0xfc, !PT ;  /* 0x000000ec32cb7812 */ /* 0x000fc400078efcff */
[----:B0-----:R-:W-:Y:S02]  /*e5c0*/  LEA R198, P3, R198, UR4, 0xa ;  /* 0x00000004c6c67c11 */ /* 0x001fe4000f8650ff */
[C---:B------:R-:W-:Y:S02]  /*e5d0*/  LOP3.LUT R196, R50.reuse, 0xe4, RZ, 0xfc, !PT ;  /* 0x000000e432c47812 */ /* 0x040fe400078efcff */
[----:B------:R-:W-:Y:S02]  /*e5e0*/  LOP3.LUT R249, R50, 0xf0, RZ, 0xfc, !PT ;  /* 0x000000f032f97812 */ /* 0x000fe400078efcff */
[----:B------:R-:W-:Y:S02]  /*e5f0*/  LEA R190, P0, R190, UR26, 0xa ;  /* 0x0000001abebe7c11 */ /* 0x000fe4000f8050ff */
[----:B------:R-:W-:Y:S01]  /*e600*/  LEA.HI.X R201, R52, UR29, RZ, 0x2, P2 ;  /* 0x0000001d34c97c11 */ /* 0x000fe200090f14ff */
[----:B------:R-:W-:Y:S01]  /*e610*/  IMAD.SHL.U32 R52, R203, 0x100, RZ ;  /* 0x00000100cb347824 */ /* 0x000fe200078e00ff */
[----:B------:R-:W-:Y:S01]  /*e620*/  LEA.HI.X R202, R51, UR5, RZ, 0x2, P3 ;  /* 0x0000000533ca7c11 */ /* 0x000fe200098f14ff */
[----:B------:R-:W-:Y:S01]  /*e630*/  IMAD.SHL.U32 R54, R196, 0x100, RZ ;  /* 0x00000100c4367824 */ /* 0x000fe200078e00ff */
[----:B------:R-:W-:Y:S01]  /*e640*/  LOP3.LUT R200, R50, 0xe8, RZ, 0xfc, !PT ;  /* 0x000000e832c87812 */ /* 0x000fe200078efcff */
[----:B------:R-:W-:Y:S01]  /*e650*/  IMAD.SHL.U32 R51, R249, 0x100, RZ ;  /* 0x00000100f9337824 */ /* 0x000fe200078e00ff */
[----:B------:R-:W-:Y:S01]  /*e660*/  LEA.HI.X R199, R53, UR27, RZ, 0x2, P0 ;  /* 0x0000001b35c77c11 */ /* 0x000fe200080f14ff */
[----:B------:R-:W0:Y:S01]  /*e670*/  LDCU.64 UR4, c[0x0][0x390] ;  /* 0x00007200ff0477ac */ /* 0x000e220008000a00 */
[----:B-----5:R-:W-:-:S02]  /*e680*/  LEA R203, P3, R203, UR16, 0xa ;  /* 0x00000010cbcb7c11 */ /* 0x020fc4000f8650ff */
[----:B-1----:R-:W-:Y:S02]  /*e690*/  LEA R196, P0, R196, UR8, 0xa ;  /* 0x00000008c4c47c11 */ /* 0x002fe4000f8050ff */
[----:B------:R-:W-:Y:S01]  /*e6a0*/  LEA R249, P4, R249, UR18, 0xa ;  /* 0x00000012f9f97c11 */ /* 0x000fe2000f8850ff */
[----:B------:R-:W-:Y:S01]  /*e6b0*/  IMAD.SHL.U32 R53, R200, 0x100, RZ ;  /* 0x00000100c8357824 */ /* 0x000fe200078e00ff */
[----:B------:R-:W-:Y:S02]  /*e6c0*/  LEA.HI.X R248, R52, UR17, RZ, 0x2, P3 ;  /* 0x0000001134f87c11 */ /* 0x000fe400098f14ff */
[C---:B------:R-:W-:Y:S02]  /*e6d0*/  LOP3.LUT R205, R50.reuse, 0xf4, RZ, 0xfc, !PT ;  /* 0x000000f432cd7812 */ /* 0x040fe400078efcff */
[C---:B------:R-:W-:Y:S02]  /*e6e0*/  LOP3.LUT R209, R50.reuse, 0xf8, RZ, 0xfc, !PT ;  /* 0x000000f832d17812 */ /* 0x040fe400078efcff */
[----:B------:R-:W-:-:S02]  /*e6f0*/  LOP3.LUT R207, R50, 0xfc, RZ, 0xfc, !PT ;  /* 0x000000fc32cf7812 */ /* 0x000fc400078efcff */
[----:B------:R-:W-:Y:S02]  /*e700*/  LEA R200, P2, R200, UR14, 0xa ;  /* 0x0000000ec8c87c11 */ /* 0x000fe4000f8450ff */
[----:B------:R-:W-:Y:S01]  /*e710*/  LEA.HI.X R206, R54, UR9, RZ, 0x2, P0 ;  /* 0x0000000936ce7c11 */ /* 0x000fe200080f14ff */
[----:B------:R-:W1:Y:S01]  /*e720*/  LDCU.64 UR8, c[0x0][0x390] ;  /* 0x00007200ff0877ac */ /* 0x000e620008000a00 */
[----:B------:R-:W-:Y:S02]  /*e730*/  LEA.HI.X R250, R51, UR19, RZ, 0x2, P4 ;  /* 0x0000001333fa7c11 */ /* 0x000fe4000a0f14ff */
[C---:B------:R-:W-:Y:S02]  /*e740*/  IADD3 R50, P3, PT, R252.reuse, R57, RZ ;  /* 0x00000039fc327210 */ /* 0x040fe40007f7e0ff */
        /* <DEDUP_REMOVED lines=24> */
[----:B------:R-:W-:Y:S01]  /*e8d0*/  IMAD.X R137, RZ, RZ, R145, P5 ;  /* 0x000000ffff897224 */ /* 0x000fe200028e0691 */
[----:B------:R-:W-:-:S02]  /*e8e0*/  IADD3.X R133, PT, PT, RZ, R141, RZ, P6, !PT ;  /* 0x0000008dff857210 */ /* 0x000fc400037fe4ff */
        /* <DEDUP_REMOVED lines=28> */
[----:B0-----:R-:W-:Y:S01]  /*eab0*/  LEA R243, P2, R209, UR4, 0xa ;  /* 0x00000004d1f37c11 */ /* 0x001fe2000f8450ff */
[----:B------:R-:W-:Y:S01]  /*eac0*/  IMAD.X R197, RZ, RZ, R206, P3 ;  /* 0x000000ffffc57224 */ /* 0x000fe200018e06ce */
[C---:B------:R-:W-:Y:S01]  /*ead0*/  IADD3 R202, P4, PT, R252.reuse, R249, RZ ;  /* 0x000000f9fcca7210 */ /* 0x040fe20007f9e0ff */
[----:B------:R-:W5:Y:S01]  /*eae0*/  LDL.LU R242, [R1+0x2cc] ;  /* 0x0002cc0001f27983 */ /* 0x000f620000300800 */
[----:B----4-:R-:W-:Y:S01]  /*eaf0*/  LEA R204, P0, R205, UR20, 0xa ;  /* 0x00000014cdcc7c11 */ /* 0x010fe2000f8050ff */
[----:B------:R-:W-:Y:S01]  /*eb00*/  IMAD.X R201, RZ, RZ, R248, P5 ;  /* 0x000000ffffc97224 */ /* 0x000fe200028e06f8 */
[----:B-1----:R-:W-:Y:S01]  /*eb10*/  LEA R208, P3, R207, UR8, 0xa ;  /* 0x00000008cfd07c11 */ /* 0x002fe2000f8650ff */
[----:B------:R-:W4:Y:S01]  /*eb20*/  LDL.LU R249, [R1+0x43c] ;  /* 0x00043c0001f97983 */ /* 0x000f220000300800 */
[----:B------:R-:W-:Y:S01]  /*eb30*/  IADD3 R206, P5, PT, R252, R243, RZ ;  /* 0x000000f3fcce7210 */ /* 0x000fe20007fbe0ff */
[----:B------:R-:W-:-:S02]  /*eb40*/  IMAD.X R203, RZ, RZ, R250, P4 ;  /* 0x000000ffffcb7224 */ /* 0x000fc400020e06fa */
[----:B------:R-:W4:Y:S01]  /*eb50*/  LDL.LU R248, [R1+0x50c] ;  /* 0x00050c0001f87983 */ /* 0x000f220000300800 */
[C---:B------:R-:W-:Y:S02]  /*eb60*/  IADD3 R204, P6, PT, R252.reuse, R204, RZ ;  /* 0x000000ccfccc7210 */ /* 0x040fe40007fde0ff */
[----:B------:R-:W-:Y:S01]  /*eb70*/  IADD3 R208, P4, PT, R252, R208, RZ ;  /* 0x000000d0fcd07210 */ /* 0x000fe20007f9e0ff */
[----:B------:R-:W4:Y:S04]  /*eb80*/  LDL.LU R243, [R1+0x5dc] ;  /* 0x0005dc0001f37983 */ /* 0x000f280000300800 */
[----:B------:R-:W4:Y:S04]  /*eb90*/  LDL.LU R250, [R1+0x88] ;  /* 0x0000880001fa7983 */ /* 0x000f280000300800 */
[----:B------:R-:W5:Y:S04]  /*eba0*/  LDL.LU R252, [R1+0x2c8] ;  /* 0x0002c80001fc7983 */ /* 0x000f680000300800 */
[----:B------:R0:W-:Y:S04]  /*ebb0*/  STG.E desc[UR12][R156.64], R74 ;  /* 0x0000004a9c007986 */ /* 0x0001e8000c10190c */
[----:B------:R1:W-:Y:S04]  /*ebc0*/  STG.E desc[UR12][R156.64+0x80], R75 ;  /* 0x0000804b9c007986 */ /* 0x0003e8000c10190c */
[----:B------:R2:W-:Y:S04]  /*ebd0*/  STG.E desc[UR12][R156.64+0x100], R76 ;  /* 0x0001004c9c007986 */ /* 0x0005e8000c10190c */
[----:B0-----:R-:W5:Y:S04]  /*ebe0*/  LDL.LU R74, [R1+0x63c] ;  /* 0x00063c00014a7983 */ /* 0x001f680000300800 */
[----:B-1----:R-:W5:Y:S04]  /*ebf0*/  LDL.LU R75, [R1+0x638] ;  /* 0x00063800014b7983 */ /* 0x002f680000300800 */
[----:B--2---:R-:W2:Y:S04]  /*ec00*/  LDL.LU R76, [R1+0x634] ;  /* 0x00063400014c7983 */ /* 0x004ea80000300800 */
[----:B------:R0:W-:Y:S04]  /*ec10*/  STG.E desc[UR12][R156.64+0x180], R77 ;  /* 0x0001804d9c007986 */ /* 0x0001e8000c10190c */
[----:B------:R1:W-:Y:S04]  /*ec20*/  STG.E desc[UR12][R156.64+0x200], R78 ;  /* 0x0002004e9c007986 */ /* 0x0003e8000c10190c */
[----:B------:R3:W-:Y:S04]  /*ec30*/  STG.E desc[UR12][R156.64+0x280], R84 ;  /* 0x000280549c007986 */ /* 0x0007e8000c10190c */
[----:B0-----:R-:W2:Y:S04]  /*ec40*/  LDL.LU R77, [R1+0x630] ;  /* 0x00063000014d7983 */ /* 0x001ea80000300800 */
[----:B-1----:R-:W2:Y:S04]  /*ec50*/  LDL.LU R78, [R1+0x62c] ;  /* 0x00062c00014e7983 */ /* 0x002ea80000300800 */
[----:B---3--:R-:W3:Y:S04]  /*ec60*/  LDL.LU R84, [R1+0x438] ;  /* 0x0004380001547983 */ /* 0x008ee80000300800 */
[----:B------:R0:W-:Y:S04]  /*ec70*/  STG.E desc[UR12][R156.64+0x300], R168 ;  /* 0x000300a89c007986 */ /* 0x0001e8000c10190c */
[----:B------:R1:W-:Y:S04]  /*ec80*/  STG.E desc[UR12][R156.64+0x380], R228 ;  /* 0x000380e49c007986 */ /* 0x0003e8000c10190c */
[----:B0-----:R-:W2:Y:S04]  /*ec90*/  LDL.LU R168, [R1+0x508] ;  /* 0x0005080001a87983 */ /* 0x001ea80000300800 */
[----:B-1----:R-:W2:Y:S04]  /*eca0*/  LDL.LU R157, [R1+0x5d8] ;  /* 0x0005d800019d7983 */ /* 0x002ea80000300800 */
[----:B------:R-:W2:Y:S04]  /*ecb0*/  LDL.LU R228, [R1+0x2b4] ;  /* 0x0002b40001e47983 */ /* 0x000ea80000300800 */
[----:B------:R-:W2:Y:S04]  /*ecc0*/  LDL.LU R156, [R1+0x74] ;  /* 0x00007400019c7983 */ /* 0x000ea80000300800 */
[----:B------:R0:W-:Y:S04]  /*ecd0*/  STG.E desc[UR12][R158.64], R79 ;  /* 0x0000004f9e007986 */ /* 0x0001e8000c10190c */
[----:B------:R1:W-:Y:S04]  /*ece0*/  STG.E desc[UR12][R158.64+0x80], R244 ;  /* 0x000080f49e007986 */ /* 0x0003e8000c10190c */
[----:B------:R1:W-:Y:S04]  /*ecf0*/  STG.E desc[UR12][R158.64+0x100], R245 ;  /* 0x000100f59e007986 */ /* 0x0003e8000c10190c */
[----:B0-----:R-:W2:Y:S04]  /*ed00*/  LDL.LU R79, [R1+0x628] ;  /* 0x00062800014f7983 */ /* 0x001ea80000300800 */
[----:B-1----:R-:W2:Y:S04]  /*ed10*/  LDL.LU R244, [R1+0x624] ;  /* 0x0006240001f47983 */ /* 0x002ea80000300800 */
        /* <DEDUP_REMOVED lines=13> */
[----:B------:R-:W2:Y:S04]  /*edf0*/  LDL.LU R159, [R1+0x5c4] ;  /* 0x0005c400019f7983 */ /* 0x000ea80000300800 */
[----:B------:R-:W2:Y:S04]  /*ee00*/  LDL.LU R86, [R1+0x420] ;  /* 0x0004200001567983 */ /* 0x000ea80000300800 */
[----:B------:R0:W-:Y:S04]  /*ee10*/  STG.E desc[UR12][R160.64+0x300], R170 ;  /* 0x000300aaa0007986 */ /* 0x0001e8000c10190c */
[----:B------:R-:W-:Y:S04]  /*ee20*/  STG.E desc[UR12][R160.64+0x380], R230 ;  /* 0x000380e6a0007986 */ /* 0x000fe8000c10190c */
[----:B0-----:R-:W2:Y:S04]  /*ee30*/  LDL.LU R170, [R1+0x4f0] ;  /* 0x0004f00001aa7983 */ /* 0x001ea80000300800 */
[----:B----4-:R-:W-:Y:S04]  /*ee40*/  STG.E desc[UR12][R160.64+0x200], R250 ;  /* 0x000200faa0007986 */ /* 0x010fe8000c10190c */
[----:B-----5:R-:W-:Y:S04]  /*ee50*/  STG.E desc[UR12][R160.64+0x180], R252 ;  /* 0x000180fca0007986 */ /* 0x020fe8000c10190c */
[----:B---3--:R-:W-:Y:S04]  /*ee60*/  STG.E desc[UR12][R160.64+0x100], R84 ;  /* 0x00010054a0007986 */ /* 0x008fe8000c10190c */
[----:B--2---:R-:W-:Y:S04]  /*ee70*/  STG.E desc[UR12][R160.64+0x80], R168 ;  /* 0x000080a8a0007986 */ /* 0x004fe8000c10190c */
[----:B------:R0:W-:Y:S04]  /*ee80*/  STG.E desc[UR12][R160.64], R157 ;  /* 0x0000009da0007986 */ /* 0x0001e8000c10190c */
[----:B0-----:R-:W2:Y:S04]  /*ee90*/  LDL.LU R161, [R1+0x5c0] ;  /* 0x0005c00001a17983 */ /* 0x001ea80000300800 */
[----:B------:R-:W3:Y:S04]  /*eea0*/  LDL.LU R157, [R1+0x5c8] ;  /* 0x0005c800019d7983 */ /* 0x000ee80000300800 */
[----:B------:R-:W4:Y:S04]  /*eeb0*/  LDL.LU R168, [R1+0x4f8] ;  /* 0x0004f80001a87983 */ /* 0x000f280000300800 */
[----:B------:R-:W5:Y:S04]  /*eec0*/  LDL.LU R84, [R1+0x428] ;  /* 0x0004280001547983 */ /* 0x000f680000300800 */
[----:B------:R-:W3:Y:S04]  /*eed0*/  LDL.LU R252, [R1+0x2b8] ;  /* 0x0002b80001fc7983 */ /* 0x000ee80000300800 */
[----:B------:R0:W-:Y:S04]  /*eee0*/  STG.E desc[UR12][R162.64], R243 ;  /* 0x000000f3a2007986 */ /* 0x0001e8000c10190c */
[----:B------:R-:W3:Y:S04]  /*eef0*/  LDL.LU R250, [R1+0x78] ;  /* 0x0000780001fa7983 */ /* 0x000ee80000300800 */
[----:B------:R1:W-:Y:S04]  /*ef00*/  STG.E desc[UR12][R162.64+0x80], R248 ;  /* 0x000080f8a2007986 */ /* 0x0003e8000c10190c */
[----:B0-----:R-:W3:Y:S04]  /*ef10*/  LDL.LU R243, [R1+0x5cc] ;  /* 0x0005cc0001f37983 */ /* 0x001ee80000300800 */
[----:B------:R0:W-:Y:S04]  /*ef20*/  STG.E desc[UR12][R162.64+0x100], R249 ;  /* 0x000100f9a2007986 */ /* 0x0001e8000c10190c */
[----:B-1----:R-:W3:Y:S04]  /*ef30*/  LDL.LU R248, [R1+0x4fc] ;  /* 0x0004fc0001f87983 */ /* 0x002ee80000300800 */
[----:B------:R1:W-:Y:S04]  /*ef40*/  STG.E desc[UR12][R162.64+0x180], R242 ;  /* 0x000180f2a2007986 */ /* 0x0003e8000c10190c */
[----:B0-----:R-:W3:Y:S04]  /*ef50*/  LDL.LU R249, [R1+0x42c] ;  /* 0x00042c0001f97983 */ /* 0x001ee80000300800 */
[----:B------:R0:W-:Y:S04]  /*ef60*/  STG.E desc[UR12][R162.64+0x200], R251 ;  /* 0x000200fba2007986 */ /* 0x0001e8000c10190c */
[----:B-1----:R-:W3:Y:S04]  /*ef70*/  LDL.LU R242, [R1+0x2bc] ;  /* 0x0002bc0001f27983 */ /* 0x002ee80000300800 */
[----:B0-----:R-:W3:Y:S04]  /*ef80*/  LDL.LU R251, [R1+0x7c] ;  /* 0x00007c0001fb7983 */ /* 0x001ee80000300800 */
[----:B------:R-:W-:Y:S04]  /*ef90*/  STG.E desc[UR12][R162.64+0x280], R87 ;  /* 0x00028057a2007986 */ /* 0x000fe8000c10190c */
[----:B------:R-:W-:Y:S04]  /*efa0*/  STG.E desc[UR12][R162.64+0x300], R171 ;  /* 0x000300aba2007986 */ /* 0x000fe8000c10190c */
[----:B------:R0:W-:Y:S04]  /*efb0*/  STG.E desc[UR12][R162.64+0x380], R231 ;  /* 0x000380e7a2007986 */ /* 0x0001e8000c10190c */
[----:B------:R-:W-:Y:S04]  /*efc0*/  STG.E desc[UR12][R164.64+0x100], R86 ;  /* 0x00010056a4007986 */ /* 0x000fe8000c10190c */
[----:B0-----:R-:W5:Y:S04]  /*efd0*/  LDL.LU R163, [R1+0x5b0] ;  /* 0x0005b00001a37983 */ /* 0x001f680000300800 */
[----:B------:R-:W5:Y:S04]  /*efe0*/  LDL.LU R171, [R1+0x4e0] ;  /* 0x0004e00001ab7983 */ /* 0x000f680000300800 */
[----:B------:R-:W5:Y:S04]  /*eff0*/  LDL.LU R87, [R1+0x410] ;  /* 0x0004100001577983 */ /* 0x000f680000300800 */
[----:B------:R-:W5:Y:S04]  /*f000*/  LDL.LU R230, [R1+0x2a0] ;  /* 0x0002a00001e67983 */ /* 0x000f680000300800 */
[----:B------:R-:W5:Y:S04]  /*f010*/  LDL.LU R160, [R1+0x60] ;  /* 0x0000600001a07983 */ /* 0x000f680000300800 */
[----:B------:R-:W-:Y:S04]  /*f020*/  STG.E desc[UR12][R164.64+0x80], R170 ;  /* 0x000080aaa4007986 */ /* 0x000fe8000c10190c */
[----:B------:R-:W-:Y:S04]  /*f030*/  STG.E desc[UR12][R164.64+0x180], R229 ;  /* 0x000180e5a4007986 */ /* 0x000fe8000c10190c */
[----:B------:R-:W-:Y:S04]  /*f040*/  STG.E desc[UR12][R164.64+0x200], R158 ;  /* 0x0002009ea4007986 */ /* 0x000fe8000c10190c */
[----:B------:R-:W-:Y:S04]  /*f050*/  STG.E desc[UR12][R164.64+0x280], R80 ;  /* 0x00028050a4007986 */ /* 0x000fe8000c10190c */
[----:B------:R-:W-:Y:S04]  /*f060*/  STG.E desc[UR12][R164.64+0x300], R180 ;  /* 0x000300b4a4007986 */ /* 0x000fe8000c10190c */
[----:B------:R-:W-:Y:S04]  /*f070*/  STG.E desc[UR12][R164.64+0x380], R224 ;  /* 0x000380e0a4007986 */ /* 0x000fe8000c10190c */
[----:B--2---:R0:W-:Y:S04]  /*f080*/  STG.E desc[UR12][R164.64], R161 ;  /* 0x000000a1a4007986 */ /* 0x0041e8000c10190c */
[----:B------:R1:W-:Y:S04]  /*f090*/  STG.E desc[UR12][R166.64], R159 ;  /* 0x0000009fa6007986 */ /* 0x0003e8000c10190c */
[----:B0-----:R-:W2:Y:S04]  /*f0a0*/  LDL.LU R161, [R1+0x5b4] ;  /* 0x0005b40001a17983 */ /* 0x001ea80000300800 */
[----:B------:R-:W2:Y:S04]  /*f0b0*/  LDL.LU R170, [R1+0x4e4] ;  /* 0x0004e40001aa7983 */ /* 0x000ea80000300800 */
[----:B------:R-:W2:Y:S04]  /*f0c0*/  LDL.LU R86, [R1+0x414] ;  /* 0x0004140001567983 */ /* 0x000ea80000300800 */
[----:B------:R-:W2:Y:S04]  /*f0d0*/  LDL.LU R229, [R1+0x2a4] ;  /* 0x0002a40001e57983 */ /* 0x000ea80000300800 */
[----:B------:R-:W2:Y:S04]  /*f0e0*/  LDL.LU R158, [R1+0x64] ;  /* 0x00006400019e7983 */ /* 0x000ea80000300800 */
[----:B------:R0:W-:Y:S04]  /*f0f0*/  STG.E desc[UR12][R166.64+0x80], R169 ;  /* 0x000080a9a6007986 */ /* 0x0001e8000c10190c */
[----:B-1----:R-:W2:Y:S04]  /*f100*/  LDL.LU R159, [R1+0x5b8] ;  /* 0x0005b800019f7983 */ /* 0x002ea80000300800 */
[----:B------:R-:W-:Y:S04]  /*f110*/  STG.E desc[UR12][R166.64+0x100], R85 ;  /* 0x00010055a6007986 */ /* 0x000fe8000c10190c */
[----:B------:R1:W-:Y:S04]  /*f120*/  STG.E desc[UR12][R166.64+0x180], R228 ;  /* 0x000180e4a6007986 */ /* 0x0003e8000c10190c */
[----:B------:R-:W-:Y:S04]  /*f130*/  STG.E desc[UR12][R166.64+0x200], R156 ;  /* 0x0002009ca6007986 */ /* 0x000fe8000c10190c */
[----:B------:R-:W-:Y:S04]  /*f140*/  STG.E desc[UR12][R166.64+0x280], R81 ;  /* 0x00028051a6007986 */ /* 0x000fe8000c10190c */
[----:B------:R-:W-:Y:S04]  /*f150*/  STG.E desc[UR12][R166.64+0x300], R181 ;  /* 0x000300b5a6007986 */ /* 0x000fe8000c10190c */
[----:B------:R-:W-:Y:S04]  /*f160*/  STG.E desc[UR12][R166.64+0x380], R225 ;  /* 0x000380e1a6007986 */ /* 0x000fe8000c10190c */
[----:B0-----:R-:W2:Y:S04]  /*f170*/  LDL.LU R169, [R1+0x4e8] ;  /* 0x0004e80001a97983 */ /* 0x001ea80000300800 */
[----:B---3--:R0:W-:Y:S04]  /*f180*/  STG.E desc[UR12][R210.64+0x180], R252 ;  /* 0x000180fcd2007986 */ /* 0x0081e8000c10190c */
[----:B-1----:R-:W3:Y:S04]  /*f190*/  LDL.LU R228, [R1+0x418] ;  /* 0x0004180001e47983 */ /* 0x002ee80000300800 */
[----:B------:R-:W-:Y:S04]  /*f1a0*/  STG.E desc[UR12][R210.64], R157 ;  /* 0x0000009dd2007986 */ /* 0x000fe8000c10190c */
[----:B----4-:R-:W-:Y:S04]  /*f1b0*/  STG.E desc[UR12][R210.64+0x80], R168 ;  /* 0x000080a8d2007986 */ /* 0x010fe8000c10190c */
[----:B-----5:R-:W-:Y:S04]  /*f1c0*/  STG.E desc[UR12][R210.64+0x100], R84 ;  /* 0x00010054d2007986 */ /* 0x020fe8000c10190c */
[----:B------:R1:W-:Y:S04]  /*f1d0*/  STG.E desc[UR12][R210.64+0x200], R250 ;  /* 0x000200fad2007986 */ /* 0x0003e8000c10190c */
[----:B------:R-:W-:Y:S04]  /*f1e0*/  STG.E desc[UR12][R210.64+0x280], R82 ;  /* 0x00028052d2007986 */ /* 0x000fe8000c10190c */
[----:B------:R-:W-:Y:S04]  /*f1f0*/  STG.E desc[UR12][R210.64+0x300], R182 ;  /* 0x000300b6d2007986 */ /* 0x000fe8000c10190c */
[----:B------:R-:W-:Y:S04]  /*f200*/  STG.E desc[UR12][R210.64+0x380], R226 ;  /* 0x000380e2d2007986 */ /* 0x000fe8000c10190c */
[----:B0-----:R-:W4:Y:S04]  /*f210*/  LDL.LU R252, [R1+0x2a8] ;  /* 0x0002a80001fc7983 */ /* 0x001f280000300800 */
[----:B------:R0:W-:Y:S04]  /*f220*/  STG.E desc[UR12][R232.64], R243 ;  /* 0x000000f3e8007986 */ /* 0x0001e8000c10190c */
[----:B-1----:R-:W5:Y:S04]  /*f230*/  LDL.LU R250, [R1+0x68] ;  /* 0x0000680001fa7983 */ /* 0x002f680000300800 */
[----:B------:R1:W-:Y:S04]  /*f240*/  STG.E desc[UR12][R232.64+0x80], R248 ;  /* 0x000080f8e8007986 */ /* 0x0003e8000c10190c */
[----:B0-----:R-:W5:Y:S04]  /*f250*/  LDL.LU R243, [R1+0x5bc] ;  /* 0x0005bc0001f37983 */ /* 0x001f680000300800 */
[----:B------:R0:W-:Y:S04]  /*f260*/  STG.E desc[UR12][R232.64+0x100], R249 ;  /* 0x000100f9e8007986 */ /* 0x0001e8000c10190c */
[----:B-1----:R-:W5:Y:S04]  /*f270*/  LDL.LU R248, [R1+0x4ec] ;  /* 0x0004ec0001f87983 */ /* 0x002f680000300800 */
[----:B------:R1:W-:Y:S04]  /*f280*/  STG.E desc[UR12][R232.64+0x180], R242 ;  /* 0x000180f2e8007986 */ /* 0x0003e8000c10190c */
[----:B0-----:R-:W5:Y:S04]  /*f290*/  LDL.LU R249, [R1+0x41c] ;  /* 0x00041c0001f97983 */ /* 0x001f680000300800 */
[----:B------:R0:W-:Y:S04]  /*f2a0*/  STG.E desc[UR12][R232.64+0x200], R251 ;  /* 0x000200fbe8007986 */ /* 0x0001e8000c10190c */
[----:B-1----:R-:W5:Y:S04]  /*f2b0*/  LDL.LU R242, [R1+0x2ac] ;  /* 0x0002ac0001f27983 */ /* 0x002f680000300800 */
[----:B------:R-:W-:Y:S04]  /*f2c0*/  LDSM.16.M88.4 R164, [R0+0x100] ;  /* 0x0001000000a4783b */ /* 0x000fe80000000200 */
[----:B0-----:R-:W5:Y:S04]  /*f2d0*/  LDL.LU R251, [R1+0x6c] ;  /* 0x00006c0001fb7983 */ /* 0x001f680000300800 */
        /* <DEDUP_REMOVED lines=8> */
[----:B------:R-:W-:Y:S04]  /*f360*/  STG.E desc[UR12][R232.64+0x280], R83 ;  /* 0x00028053e8007986 */ /* 0x000fe8000c10190c */
[----:B------:R-:W-:Y:S04]  /*f370*/  STG.E desc[UR12][R232.64+0x300], R183 ;  /* 0x000300b7e8007986 */ /* 0x000fe8000c10190c */
[----:B------:R-:W-:Y:S04]  /*f380*/  STG.E desc[UR12][R232.64+0x380], R227 ;  /* 0x000380e3e8007986 */ /* 0x000fe8000c10190c */
[----:B------:R-:W5:Y:S04]  /*f390*/  LDL.LU R224, [R1+0x2e4] ;  /* 0x0002e40001e07983 */ /* 0x000f680000300800 */
[----:B------:R-:W-:Y:S04]  /*f3a0*/  STG.E desc[UR12][R234.64], R163 ;  /* 0x000000a3ea007986 */ /* 0x000fe8000c10190c */
[----:B------:R-:W-:Y:S04]  /*f3b0*/  STG.E desc[UR12][R234.64+0x80], R171 ;  /* 0x000080abea007986 */ /* 0x000fe8000c10190c */
[----:B------:R-:W-:Y:S04]  /*f3c0*/  STG.E desc[UR12][R234.64+0x100], R87 ;  /* 0x00010057ea007986 */ /* 0x000fe8000c10190c */
[----:B------:R0:W-:Y:S04]  /*f3d0*/  STG.E desc[UR12][R234.64+0x180], R230 ;  /* 0x000180e6ea007986 */ /* 0x0001e8000c10190c */
[----:B------:R-:W-:Y:S04]  /*f3e0*/  STG.E desc[UR12][R234.64+0x200], R160 ;  /* 0x000200a0ea007986 */ /* 0x000fe8000c10190c */
[----:B------:R-:W-:Y:S04]  /*f3f0*/  STG.E desc[UR12][R234.64+0x280], R96 ;  /* 0x00028060ea007986 */ /* 0x000fe8000c10190c */
[----:B------:R-:W-:Y:S04]  /*f400*/  STG.E desc[UR12][R234.64+0x300], R184 ;  /* 0x000300b8ea007986 */ /* 0x000fe8000c10190c */
[----:B------:R-:W-:Y:S04]  /*f410*/  STG.E desc[UR12][R234.64+0x380], R220 ;  /* 0x000380dcea007986 */ /* 0x000fe8000c10190c */
[----:B------:R-:W5:Y:S04]  /*f420*/  LDL.LU R231, [R1+0xa4] ;  /* 0x0000a40001e77983 */ /* 0x000f680000300800 */
[----:B------:R-:W-:Y:S04]  /*f430*/  STG.E desc[UR12][R236.64+0x280], R97 ;  /* 0x00028061ec007986 */ /* 0x000fe8000c10190c */
[----:B------:R-:W-:Y:S04]  /*f440*/  STG.E desc[UR12][R236.64+0x300], R185 ;  /* 0x000300b9ec007986 */ /* 0x000fe8000c10190c */
[----:B------:R-:W-:Y:S04]  /*f450*/  STG.E desc[UR12][R236.64+0x380], R221 ;  /* 0x000380ddec007986 */ /* 0x000fe8000c10190c */
[----:B0-----:R-:W5:Y:S04]  /*f460*/  LDL.LU R230, [R1+0x5f8] ;  /* 0x0005f80001e67983 */ /* 0x001f680000300800 */
[----:B------:R-:W-:Y:S04]  /*f470*/  LDSM.16.M88.4 R80, [R0+0x600] ;  /* 0x000600000050783b */ /* 0x000fe80000000200 */
[----:B------:R-:W-:Y:S04]  /*f480*/  LDSM.16.M88.4 R180, [R0+0x700] ;  /* 0x0007000000b4783b */ /* 0x000fe80000000200 */
[----:B--2---:R-:W-:Y:S04]  /*f490*/  STG.E desc[UR12][R236.64], R161 ;  /* 0x000000a1ec007986 */ /* 0x004fe8000c10190c */
[----:B------:R-:W-:Y:S04]  /*f4a0*/  STG.E desc[UR12][R236.64+0x80], R170 ;  /* 0x000080aaec007986 */ /* 0x000fe8000c10190c */
[----:B------:R-:W-:Y:S04]  /*f4b0*/  STG.E desc[UR12][R236.64+0x100], R86 ;  /* 0x00010056ec007986 */ /* 0x000fe8000c10190c */
[----:B------:R0:W-:Y:S04]  /*f4c0*/  STG.E desc[UR12][R236.64+0x180], R229 ;  /* 0x000180e5ec007986 */ /* 0x0001e8000c10190c */
[----:B------:R-:W-:Y:S04]  /*f4d0*/  STG.E desc[UR12][R236.64+0x200], R158 ;  /* 0x0002009eec007986 */ /* 0x000fe8000c10190c */
[----:B------:R-:W-:Y:S04]  /*f4e0*/  STG.E desc[UR12][R238.64+0x280], R98 ;  /* 0x00028062ee007986 */ /* 0x000fe8000c10190c */
[----:B0-----:R-:W2:Y:S04]  /*f4f0*/  LDL.LU R229, [R1+0x528] ;  /* 0x0005280001e57983 */ /* 0x001ea80000300800 */
[----:B------:R-:W-:Y:S04]  /*f500*/  STG.E desc[UR12][R238.64], R159 ;  /* 0x0000009fee007986 */ /* 0x000fe8000c10190c */
[----:B------:R-:W-:Y:S04]  /*f510*/  STG.E desc[UR12][R238.64+0x300], R186 ;  /* 0x000300baee007986 */ /* 0x000fe8000c10190c */
[----:B------:R-:W-:Y:S04]  /*f520*/  STG.E desc[UR12][R238.64+0x380], R222 ;  /* 0x000380deee007986 */ /* 0x000fe8000c10190c */
[----:B------:R-:W-:Y:S04]  /*f530*/  LDSM.16.M88.4 R160, [R0+0x200] ;  /* 0x0002000000a0783b */ /* 0x000fe80000000200 */
[----:B------:R-:W-:Y:S04]  /*f540*/  STG.E desc[UR12][R238.64+0x80], R169 ;  /* 0x000080a9ee007986 */ /* 0x000fe8000c10190c */
[----:B---3--:R0:W-:Y:S04]  /*f550*/  STG.E desc[UR12][R238.64+0x100], R228 ;  /* 0x000100e4ee007986 */ /* 0x0081e8000c10190c */
[----:B0-----:R-:W3:Y:S04]  /*f560*/  LDL.LU R228, [R1+0x458] ;  /* 0x0004580001e47983 */ /* 0x001ee80000300800 */
[----:B----4-:R0:W-:Y:S04]  /*f570*/  STG.E desc[UR12][R238.64+0x180], R252 ;  /* 0x000180fcee007986 */ /* 0x0101e8000c10190c */
[----:B-----5:R1:W-:Y:S04]  /*f580*/  STG.E desc[UR12][R238.64+0x200], R250 ;  /* 0x000200faee007986 */ /* 0x0203e8000c10190c */
        /* <DEDUP_REMOVED lines=23> */
[----:B------:R-:W-:Y:S04]  /*f700*/  STG.E desc[UR12][R2.64+0x180], R168 ;  /* 0x000180a802007986 */ /* 0x000fe8000c10190c */
[----:B------:R-:W-:Y:S04]  /*f710*/  STG.E desc[UR12][R2.64+0x200], R84 ;  /* 0x0002005402007986 */ /* 0x000fe8000c10190c */
[----:B------:R-:W5:Y:S04]  /*f720*/  LDL.LU R237, [R1+0x5e4] ;  /* 0x0005e40001ed7983 */ /* 0x000f680000300800 */
[----:B------:R-:W-:Y:S04]  /*f730*/  STG.E desc[UR12][R2.64+0x280], R92 ;  /* 0x0002805c02007986 */ /* 0x000fe8000c10190c */
[----:B------:R-:W-:Y:S04]  /*f740*/  STG.E desc[UR12][R2.64+0x300], R176 ;  /* 0x000300b002007986 */ /* 0x000fe8000c10190c */
[----:B------:R-:W0:Y:S04]  /*f750*/  LDSM.16.M88.4 R168, [R0] ;  /* 0x0000000000a8783b */ /* 0x000e280000000200 */
[----:B------:R-:W1:Y:S04]  /*f760*/  LDSM.16.M88.4 R156, [R0+0x300] ;  /* 0x00030000009c783b */ /* 0x000e680000000200 */
[----:B------:R-:W0:Y:S04]  /*f770*/  LDSM.16.M88.4 R96, [R0+0x400] ;  /* 0x000400000060783b */ /* 0x000e280000000200 */
[----:B------:R-:W0:Y:S04]  /*f780*/  LDSM.16.M88.4 R84, [R0+0x500] ;  /* 0x000500000054783b */ /* 0x000e280000000200 */
[----:B------:R-:W5:Y:S04]  /*f790*/  LDL.LU R185, [R1+0x514] ;  /* 0x0005140001b97983 */ /* 0x000f680000300800 */
[----:B------:R-:W-:Y:S04]  /*f7a0*/  STG.E desc[UR12][R2.64+0x380], R212 ;  /* 0x000380d402007986 */ /* 0x000fe8000c10190c */
[----:B------:R-:W5:Y:S04]  /*f7b0*/  LDL.LU R220, [R1+0x444] ;  /* 0x0004440001dc7983 */ /* 0x000f680000300800 */
[----:B------:R-:W-:Y:S04]  /*f7c0*/  STG.E desc[UR12][R36.64], R210 ;  /* 0x000000d224007986 */ /* 0x000fe8000c10190c */
[----:B------:R-:W-:Y:S04]  /*f7d0*/  STG.E desc[UR12][R36.64+0x80], R211 ;  /* 0x000080d324007986 */ /* 0x000fe8000c10190c */
[----:B------:R-:W-:Y:S04]  /*f7e0*/  STG.E desc[UR12][R36.64+0x100], R225 ;  /* 0x000100e124007986 */ /* 0x000fe8000c10190c */
[----:B------:R-:W-:Y:S04]  /*f7f0*/  STG.E desc[UR12][R36.64+0x180], R224 ;  /* 0x000180e024007986 */ /* 0x000fe8000c10190c */
[----:B------:R-:W-:Y:S04]  /*f800*/  STG.E desc[UR12][R36.64+0x200], R231 ;  /* 0x000200e724007986 */ /* 0x000fe8000c10190c */
[----:B------:R-:W-:Y:S04]  /*f810*/  STG.E desc[UR12][R36.64+0x280], R93 ;  /* 0x0002805d24007986 */ /* 0x000fe8000c10190c */
[----:B------:R-:W-:Y:S04]  /*f820*/  STG.E desc[UR12][R36.64+0x300], R177 ;  /* 0x000300b124007986 */ /* 0x000fe8000c10190c */
[----:B------:R-:W-:Y:S04]  /*f830*/  STG.E desc[UR12][R36.64+0x380], R213 ;  /* 0x000380d524007986 */ /* 0x000fe8000c10190c */
[----:B------:R-:W5:Y:S04]  /*f840*/  LDL.LU R234, [R1+0x2d4] ;  /* 0x0002d40001ea7983 */ /* 0x000f680000300800 */
[----:B------:R0:W-:Y:S04]  /*f850*/  STG.E desc[UR12][R38.64], R230 ;  /* 0x000000e626007986 */ /* 0x0001e8000c10190c */
[----:B------:R-:W5:Y:S04]  /*f860*/  LDL.LU R235, [R1+0x94] ;  /* 0x0000940001eb7983 */ /* 0x000f680000300800 */
[----:B------:R-:W-:Y:S04]  /*f870*/  STG.E desc[UR12][R38.64+0x280], R94 ;  /* 0x0002805e26007986 */ /* 0x000fe8000c10190c */
[----:B0-----:R-:W5:Y:S04]  /*f880*/  LDL.LU R230, [R1+0x5e8] ;  /* 0x0005e80001e67983 */ /* 0x001f680000300800 */
[----:B------:R-:W-:Y:S04]  /*f890*/  STG.E desc[UR12][R38.64+0x300], R178 ;  /* 0x000300b226007986 */ /* 0x000fe8000c10190c */
[----:B------:R-:W-:Y:S04]  /*f8a0*/  STG.E desc[UR12][R38.64+0x380], R214 ;  /* 0x000380d626007986 */ /* 0x000fe8000c10190c */
[----:B--2---:R0:W-:Y:S04]  /*f8b0*/  STG.E desc[UR12][R38.64+0x80], R229 ;  /* 0x000080e526007986 */ /* 0x0041e8000c10190c */
[----:B0-----:R-:W2:Y:S04]  /*f8c0*/  LDL.LU R229, [R1+0x518] ;  /* 0x0005180001e57983 */ /* 0x001ea80000300800 */
[----:B---3--:R0:W-:Y:S04]  /*f8d0*/  STG.E desc[UR12][R38.64+0x100], R228 ;  /* 0x000100e426007986 */ /* 0x0081e8000c10190c */
[----:B0-----:R-:W3:Y:S04]  /*f8e0*/  LDL.LU R228, [R1+0x448] ;  /* 0x0004480001e47983 */ /* 0x001ee80000300800 */
[----:B----4-:R0:W-:Y:S04]  /*f8f0*/  STG.E desc[UR12][R38.64+0x180], R252 ;  /* 0x000180fc26007986 */ /* 0x0101e8000c10190c */
[----:B-----5:R4:W-:Y:S04]  /*f900*/  STG.E desc[UR12][R38.64+0x200], R250 ;  /* 0x000200fa26007986 */ /* 0x0209e8000c10190c */
[----:B0-----:R-:W5:Y:S04]  /*f910*/  LDL.LU R252, [R1+0x2d8] ;  /* 0x0002d80001fc7983 */ /* 0x001f680000300800 */
[----:B------:R0:W-:Y:S04]  /*f920*/  STG.E desc[UR12][R40.64], R243 ;  /* 0x000000f328007986 */ /* 0x0001e8000c10190c */
[----:B----4-:R-:W4:Y:S04]  /*f930*/  LDL.LU R250, [R1+0x98] ;  /* 0x0000980001fa7983 */ /* 0x010f280000300800 */
[----:B------:R1:W-:Y:S04]  /*f940*/  STG.E desc[UR12][R40.64+0x80], R248 ;  /* 0x000080f828007986 */ /* 0x0003e8000c10190c */
[----:B0-----:R-:W4:Y:S04]  /*f950*/  LDL.LU R243, [R1+0x5ec] ;  /* 0x0005ec0001f37983 */ /* 0x001f280000300800 */
[----:B------:R0:W-:Y:S04]  /*f960*/  STG.E desc[UR12][R40.64+0x100], R249 ;  /* 0x000100f928007986 */ /* 0x0001e8000c10190c */
[----:B-1----:R-:W4:Y:S04]  /*f970*/  LDL.LU R248, [R1+0x51c] ;  /* 0x00051c0001f87983 */ /* 0x002f280000300800 */
[----:B------:R1:W-:Y:S04]  /*f980*/  STG.E desc[UR12][R40.64+0x180], R242 ;  /* 0x000180f228007986 */ /* 0x0003e8000c10190c */
[----:B0-----:R-:W4:Y:S04]  /*f990*/  LDL.LU R249, [R1+0x44c] ;  /* 0x00044c0001f97983 */ /* 0x001f280000300800 */
[----:B------:R0:W-:Y:S04]  /*f9a0*/  STG.E desc[UR12][R40.64+0x200], R251 ;  /* 0x000200fb28007986 */ /* 0x0001e8000c10190c */
[----:B-1----:R-:W4:Y:S04]  /*f9b0*/  LDL.LU R242, [R1+0x2dc] ;  /* 0x0002dc0001f27983 */ /* 0x002f280000300800 */
[----:B0-----:R-:W4:Y:S04]  /*f9c0*/  LDL.LU R251, [R1+0x9c] ;  /* 0x00009c0001fb7983 */ /* 0x001f280000300800 */
[----:B------:R-:W4:Y:S04]  /*f9d0*/  LDL.LU R184, [R1+0x5a0] ;  /* 0x0005a00001b87983 */ /* 0x000f280000300800 */
[----:B------:R-:W4:Y:S04]  /*f9e0*/  LDL.LU R227, [R1+0x4d0] ;  /* 0x0004d00001e37983 */ /* 0x000f280000300800 */
[----:B------:R-:W4:Y:S04]  /*f9f0*/  LDL.LU R232, [R1+0x400] ;  /* 0x0004000001e87983 */ /* 0x000f280000300800 */
[----:B------:R-:W4:Y:S04]  /*fa00*/  LDL.LU R233, [R1+0x290] ;  /* 0x0002900001e97983 */ /* 0x000f280000300800 */
[----:B------:R-:W4:Y:S04]  /*fa10*/  LDL.LU R226, [R1+0x50] ;  /* 0x0000500001e27983 */ /* 0x000f280000300800 */
[----:B------:R-:W4:Y:S04]  /*fa20*/  LDL.LU R210, [R1+0x5a4] ;  /* 0x0005a40001d27983 */ /* 0x000f280000300800 */
[----:B------:R-:W4:Y:S04]  /*fa30*/  LDL.LU R211, [R1+0x4d4] ;  /* 0x0004d40001d37983 */ /* 0x000f280000300800 */
[----:B------:R-:W-:Y:S04]  /*fa40*/  STG.E desc[UR12][R40.64+0x280], R95 ;  /* 0x0002805f28007986 */ /* 0x000fe8000c10190c */
[----:B------:R-:W-:Y:S04]  /*fa50*/  STG.E desc[UR12][R40.64+0x300], R179 ;  /* 0x000300b328007986 */ /* 0x000fe8000c10190c */
[----:B------:R-:W-:Y:S04]  /*fa60*/  STG.E desc[UR12][R40.64+0x380], R215 ;  /* 0x000380d728007986 */ /* 0x000fe8000c10190c */
[----:B------:R-:W4:Y:S04]  /*fa70*/  LDL.LU R225, [R1+0x404] ;  /* 0x0004040001e17983 */ /* 0x000f280000300800 */
        /* <DEDUP_REMOVED lines=19> */
[----:B------:R0:W-:Y:S04]  /*fbb0*/  STG.E desc[UR12][R46.64], R230 ;  /* 0x000000e62e007986 */ /* 0x0001e8000c10190c */
[----:B------:R-:W-:Y:S04]  /*fbc0*/  STG.E desc[UR12][R46.64+0x300], R174 ;  /* 0x000300ae2e007986 */ /* 0x000fe8000c10190c */
[----:B------:R-:W-:Y:S04]  /*fbd0*/  STG.E desc[UR12][R46.64+0x380], R218 ;  /* 0x000380da2e007986 */ /* 0x000fe8000c10190c */
[----:B0-----:R-:W4:Y:S04]  /*fbe0*/  LDL.LU R230, [R1+0x5a8] ;  /* 0x0005a80001e67983 */ /* 0x001f280000300800 */
[----:B--2---:R0:W-:Y:S04]  /*fbf0*/  STG.E desc[UR12][R46.64+0x80], R229 ;  /* 0x000080e52e007986 */ /* 0x0041e8000c10190c */
[----:B0-----:R-:W2:Y:S04]  /*fc00*/  LDL.LU R229, [R1+0x4d8] ;  /* 0x0004d80001e57983 */ /* 0x001ea80000300800 */
[----:B---3--:R0:W-:Y:S04]  /*fc10*/  STG.E desc[UR12][R46.64+0x100], R228 ;  /* 0x000100e42e007986 */ /* 0x0081e8000c10190c */
[----:B0-----:R-:W3:Y:S04]  /*fc20*/  LDL.LU R228, [R1+0x408] ;  /* 0x0004080001e47983 */ /* 0x001ee80000300800 */
[----:B-----5:R0:W-:Y:S04]  /*fc30*/  STG.E desc[UR12][R46.64+0x180], R252 ;  /* 0x000180fc2e007986 */ /* 0x0201e8000c10190c */
[----:B----4-:R1:W-:Y:S04]  /*fc40*/  STG.E desc[UR12][R46.64+0x200], R250 ;  /* 0x000200fa2e007986 */ /* 0x0103e8000c10190c */
        /* <DEDUP_REMOVED lines=40> */
[----:B------:R-:W5:Y:S04]  /*fed0*/  LDL.LU R235, [R1+0x44] ;  /* 0x0000440001eb7983 */ /* 0x000f680000300800 */
[----:B------:R-:W-:Y:S04]  /*fee0*/  STG.E desc[UR12][R54.64+0x280], R130 ;  /* 0x0002808236007986 */ /* 0x000fe8000c10190c */
[----:B------:R-:W-:Y:S04]  /*fef0*/  STG.E desc[UR12][R54.64+0x300], R34 ;  /* 0x0003002236007986 */ /* 0x000fe8000c10190c */
[----:B------:R-:W-:Y:S04]  /*ff00*/  STG.E desc[UR12][R54.64+0x380], R170 ;  /* 0x000380aa36007986 */ /* 0x000fe8000c10190c */
[----:B------:R0:W-:Y:S04]  /*ff10*/  STG.E desc[UR12][R54.64], R230 ;  /* 0x000000e636007986 */ /* 0x0001e8000c10190c */
[----:B0-----:R-:W5:Y:S04]  /*ff20*/  LDL.LU R230, [R1+0x598] ;  /* 0x0005980001e67983 */ /* 0x001f680000300800 */
[----:B--2---:R0:W-:Y:S04]  /*ff30*/  STG.E desc[UR12][R54.64+0x80], R229 ;  /* 0x000080e536007986 */ /* 0x0041e8000c10190c */
[----:B0-----:R-:W2:Y:S04]  /*ff40*/  LDL.LU R229, [R1+0x4c8] ;  /* 0x0004c80001e57983 */ /* 0x001ea80000300800 */
        /* <DEDUP_REMOVED lines=78> */
[----:B------:R0:W-:Y:S04]  /*10430*/  STG.E desc[UR12][R66.64+0x200], R226 ;  /* 0x000200e242007986 */ /* 0x0001e8000c10190c */
[----:B------:R-:W-:Y:S04]  /*10440*/  STG.E desc[UR12][R66.64+0x280], R120 ;  /* 0x0002807842007986 */ /* 0x000fe8000c10190c */
[----:B------:R-:W-:Y:S04]  /*10450*/  STG.E desc[UR12][R66.64+0x300], R24 ;  /* 0x0003001842007986 */ /* 0x000fe8000c10190c */
[----:B------:R-:W-:Y:S04]  /*10460*/  STG.E desc[UR12][R66.64+0x380], R160 ;  /* 0x000380a042007986 */ /* 0x000fe8000c10190c */
[----:B------:R-:W5:Y:S04]  /*10470*/  LDL.LU R235, [R1+0xf0] ;  /* 0x0000f00001eb7983 */ /* 0x000f680000300800 */
        /* <DEDUP_REMOVED lines=8> */
[----:B------:R-:W-:Y:S04]  /*10500*/  STG.E desc[UR12][R132.64+0x280], R121 ;  /* 0x0002807984007986 */ /* 0x000fe8000c10190c */
[----:B------:R-:W-:Y:S04]  /*10510*/  STG.E desc[UR12][R132.64+0x300], R25 ;  /* 0x0003001984007986 */ /* 0x000fe8000c10190c */
[----:B------:R1:W-:Y:S04]  /*10520*/  STG.E desc[UR12][R132.64+0x200], R231 ;  /* 0x000200e784007986 */ /* 0x0003e8000c10190c */
[----:B------:R-:W-:Y:S04]  /*10530*/  STG.E desc[UR12][R132.64+0x380], R161 ;  /* 0x000380a184007986 */ /* 0x000fe8000c10190c */
[----:B0-----:R-:W5:Y:S04]  /*10540*/  LDL.LU R224, [R1+0xf4] ;  /* 0x0000f40001e07983 */ /* 0x001f680000300800 */
[----:B-1----:R-:W5:Y:S04]  /*10550*/  LDL.LU R231, [R1+0x24] ;  /* 0x0000240001e77983 */ /* 0x002f680000300800 */
        /* <DEDUP_REMOVED lines=44> */
[----:B------:R0:W-:Y:S04]  /*10820*/  STG.E desc[UR12][R140.64+0x180], R224 ;  /* 0x000180e08c007986 */ /* 0x0001e8000c10190c */
[----:B------:R1:W-:Y:S04]  /*10830*/  STG.E desc[UR12][R140.64+0x200], R231 ;  /* 0x000200e78c007986 */ /* 0x0003e8000c10190c */
        /* <DEDUP_REMOVED lines=48> */
[----:B------:R0:W-:Y:S04]  /*10b40*/  STG.E desc[UR12][R148.64+0x100], R230 ;  /* 0x000100e694007986 */ /* 0x0001e8000c10190c */
[----:B0-----:R-:W5:Y:S04]  /*10b50*/  LDL.LU R230, [R1+0x3b4] ;  /* 0x0003b40001e67983 */ /* 0x001f680000300800 */
[----:B--2---:R0:W-:Y:S04]  /*10b60*/  STG.E desc[UR12][R148.64+0x180], R229 ;  /* 0x000180e594007986 */ /* 0x0041e8000c10190c */
[----:B0-----:R-:W2:Y:S04]  /*10b70*/  LDL.LU R229, [R1+0xd4] ;  /* 0x0000d40001e57983 */ /* 0x001ea80000300800 */
[----:B---3--:R0:W-:Y:S04]  /*10b80*/  STG.E desc[UR12][R150.64], R228 ;  /* 0x000000e496007986 */ /* 0x0081e8000c10190c */
[----:B------:R-:W-:Y:S04]  /*10b90*/  STG.E desc[UR12][R150.64+0x200], R246 ;  /* 0x000200f696007986 */ /* 0x000fe8000c10190c */
[----:B------:R-:W-:Y:S04]  /*10ba0*/  STG.E desc[UR12][R150.64+0x280], R114 ;  /* 0x0002807296007986 */ /* 0x000fe8000c10190c */
[----:B0-----:R-:W3:Y:S04]  /*10bb0*/  LDL.LU R228, [R1+0x558] ;  /* 0x0005580001e47983 */ /* 0x001ee80000300800 */
[----:B------:R-:W-:Y:S04]  /*10bc0*/  STG.E desc[UR12][R150.64+0x300], R18 ;  /* 0x0003001296007986 */ /* 0x000fe8000c10190c */
[----:B------:R-:W-:Y:S04]  /*10bd0*/  STG.E desc[UR12][R150.64+0x380], R98 ;  /* 0x0003806296007986 */ /* 0x000fe8000c10190c */
        /* <DEDUP_REMOVED lines=41> */
[----:B------:R-:W-:Y:S04]  /*10e70*/  STG.E desc[UR12][R190.64+0x200], R78 ;  /* 0x0002004ebe007986 */ /* 0x000fe8000c10190c */
[----:B------:R-:W-:Y:S04]  /*10e80*/  STG.E desc[UR12][R190.64+0x280], R110 ;  /* 0x0002806ebe007986 */ /* 0x000fe8000c10190c */
[----:B0-----:R-:W2:Y:S04]  /*10e90*/  LDL.LU R229, [R1+0xc4] ;  /* 0x0000c40001e57983 */ /* 0x001ea80000300800 */
[----:B------:R-:W-:Y:S04]  /*10ea0*/  STG.E desc[UR12][R190.64+0x300], R14 ;  /* 0x0003000ebe007986 */ /* 0x000fe8000c10190c */
        /* <DEDUP_REMOVED lines=64> */
[----:B0-----:R-:W5:Y:S01]  /*112b0*/  LDL.LU R251, [R1+0xbc] ;  /* 0x0000bc0001fb7983 */ /* 0x001f620000300800 */
[----:B------:R-:W-:-:S02]  /*112c0*/  IMAD.SHL.U32 R205, R205, 0x100, RZ ;  /* 0x00000100cdcd7824 */ /* 0x000fc400078e00ff */
[----:B------:R-:W-:Y:S02]  /*112d0*/  IMAD.SHL.U32 R209, R209, 0x100, RZ ;  /* 0x00000100d1d17824 */ /* 0x000fe400078e00ff */
[----:B------:R-:W-:Y:S01]  /*112e0*/  IMAD.SHL.U32 R0, R207, 0x100, RZ ;  /* 0x00000100cf007824 */ /* 0x000fe200078e00ff */
[----:B------:R-:W-:Y:S02]  /*112f0*/  LEA.HI.X R205, R205, UR21, RZ, 0x2, P0 ;  /* 0x00000015cdcd7c11 */ /* 0x000fe400080f14ff */
[----:B------:R-:W-:Y:S02]  /*11300*/  LEA.HI.X R209, R209, UR5, RZ, 0x2, P2 ;  /* 0x00000005d1d17c11 */ /* 0x000fe400090f14ff */
[----:B------:R-:W-:Y:S01]  /*11310*/  LEA.HI.X R0, R0, UR9, RZ, 0x2, P3 ;  /* 0x0000000900007c11 */ /* 0x000fe200098f14ff */
[----:B------:R-:W-:Y:S02]  /*11320*/  IMAD.X R205, RZ, RZ, R205, P6 ;  /* 0x000000ffffcd7224 */ /* 0x000fe400030e06cd */
[----:B------:R-:W-:Y:S01]  /*11330*/  IMAD.X R207, RZ, RZ, R209, P5 ;  /* 0x000000ffffcf7224 */ /* 0x000fe200028e06d1 */
[----:B------:R0:W-:Y:S01]  /*11340*/  STG.E desc[UR12][R200.64+0x200], R75 ;  /* 0x0002004bc8007986 */ /* 0x0001e2000c10190c */
[----:B------:R-:W-:-:S03]  /*11350*/  IMAD.X R209, RZ, RZ, R0, P4 ;  /* 0x000000ffffd17224 */ /* 0x000fc600020e0600 */
[----:B------:R0:W-:Y:S04]  /*11360*/  STG.E desc[UR12][R200.64+0x280], R107 ;  /* 0x0002806bc8007986 */ /* 0x0001e8000c10190c */
        /* <DEDUP_REMOVED lines=17> */
[----:B--2---:R0:W-:Y:S04]  /*11480*/  STG.E desc[UR12][R204.64+0x180], R229 ;  /* 0x000180e5cc007986 */ /* 0x0041e8000c10190c */
[----:B------:R0:W-:Y:S04]  /*11490*/  STG.E desc[UR12][R206.64+0x200], R70 ;  /* 0x00020046ce007986 */ /* 0x0001e8000c10190c */
[----:B------:R0:W-:Y:S04]  /*114a0*/  STG.E desc[UR12][R206.64+0x280], R102 ;  /* 0x00028066ce007986 */ /* 0x0001e8000c10190c */
[----:B------:R0:W-:Y:S04]  /*114b0*/  STG.E desc[UR12][R206.64+0x300], R6 ;  /* 0x00030006ce007986 */ /* 0x0001e8000c10190c */
[----:B------:R0:W-:Y:S04]  /*114c0*/  STG.E desc[UR12][R206.64+0x380], R182 ;  /* 0x000380b6ce007986 */ /* 0x0001e8000c10190c */
[----:B---3--:R0:W-:Y:S04]  /*114d0*/  STG.E desc[UR12][R206.64], R228 ;  /* 0x000000e4ce007986 */ /* 0x0081e8000c10190c */
[----:B----4-:R0:W-:Y:S04]  /*114e0*/  STG.E desc[UR12][R206.64+0x80], R252 ;  /* 0x000080fcce007986 */ /* 0x0101e8000c10190c */
[----:B-----5:R0:W-:Y:S04]  /*114f0*/  STG.E desc[UR12][R206.64+0x100], R250 ;  /* 0x000100face007986 */ /* 0x0201e8000c10190c */
        /* <DEDUP_REMOVED lines=8> */
[----:B------:R0:W-:Y:S01]  /*11580*/  STG.E desc[UR12][R208.64+0x180], R251 ;  /* 0x000180fbd0007986 */ /* 0x0001e2000c10190c */
[----:B------:R-:W-:Y:S06]  /*11590*/  BAR.SYNC.DEFER_BLOCKING 0x0 ;  /* 0x0000000000007b1d */ /* 0x000fec0000010000 */
[----:B------:R-:W-:Y:S05]  /*115a0*/  @P1 BRA `(.L_x_8) ;  /* 0x00000000009c1947 */ /* 0x000fea0003800000 */
[----:B------:R-:W-:Y:S01]  /*115b0*/  NOP ;  /* 0x0000000000007918 */ /* 0x000fe20000000000 */
[----:B------:R-:W-:Y:S01]  /*115c0*/  UMOV UR4, 0x50 ;  /* 0x0000005000047882 */ /* 0x000fe20000000000 */
[----:B------:R-:W-:Y:S01]  /*115d0*/  IMAD.U32 R0, RZ, RZ, UR11 ;  /* 0x0000000bff007e24 */ /* 0x000fe2000f8e00ff */
[----:B------:R-:W-:Y:S01]  /*115e0*/  ULEA UR6, UR6, UR4, 0x18 ;  /* 0x0000000406067291 */ /* 0x000fe2000f8ec0ff */
[----:B------:R-:W-:Y:S02]  /*115f0*/  IMAD.MOV.U32 R3, RZ, RZ, 0xffff ;  /* 0x0000ffffff037424 */ /* 0x000fe400078e00ff */
[----:B0-----:R-:W-:Y:S01]  /*11600*/  IMAD.MOV.U32 R7, RZ, RZ, 0x1 ;  /* 0x00000001ff077424 */ /* 0x001fe200078e00ff */
[----:B------:R-:W-:-:S04]  /*11610*/  LOP3.LUT R0, R0, 0xffff, RZ, 0xc0, !PT ;  /* 0x0000ffff00007812 */ /* 0x000fc800078ec0ff */
[----:B------:R-:W-:Y:S01]  /*11620*/  SHF.R.U32.HI R0, RZ, 0x5, R0 ;  /* 0x00000005ff007819 */ /* 0x000fe20000011600 */
[----:B------:R-:W0:Y:S04]  /*11630*/  LDS R5, [UR6] ;  /* 0x00000006ff057984 */ /* 0x000e280008000800 */
[----:B------:R-:W-:Y:S01]  /*11640*/  VIADD R2, R0, 0x10 ;  /* 0x0000001000027836 */ /* 0x000fe20000000000 */
[----:B------:R-:W-:-:S04]  /*11650*/  SHF.L.U32 R0, R3, R0, RZ ;  /* 0x0000000003007219 */ /* 0x000fc800000006ff */
[----:B------:R-:W-:-:S04]  /*11660*/  SHF.L.U32 R3, R7, R2, RZ ;  /* 0x0000000207037219 */ /* 0x000fc800000006ff */
[----:B------:R-:W-:-:S04]  /*11670*/  LOP3.LUT R0, R3, R0, RZ, 0xfc, !PT ;  /* 0x0000000003007212 */ /* 0x000fc800078efcff */
[C---:B------:R-:W-:Y:S02]  /*11680*/  LOP3.LUT R2, R0.reuse, 0xffff, RZ, 0xc0, !PT ;  /* 0x0000ffff00027812 */ /* 0x040fe400078ec0ff */
[----:B0-----:R-:W-:-:S04]  /*11690*/  LOP3.LUT R3, R0, 0xffff, R5, 0x80, !PT ;  /* 0x0000ffff00037812 */ /* 0x001fc800078e8005 */
[----:B------:R-:W-:-:S13]  /*116a0*/  ISETP.NE.AND P0, PT, R3, R2, PT ;  /* 0x000000020300720c */ /* 0x000fda0003f05270 */
[----:B------:R-:W-:Y:S05]  /*116b0*/  @P0 BRA `(.L_x_9) ;  /* 0x0000000000500947 */ /* 0x000fea0003800000 */
[----:B------:R-:W-:Y:S02]  /*116c0*/  SHF.R.U32.HI R5, RZ, 0x10, R5 ;  /* 0x00000010ff057819 */ /* 0x000fe40000011605 */
[----:B------:R-:W-:-:S04]  /*116d0*/  SHF.R.U32.HI R2, RZ, 0x10, R0 ;  /* 0x00000010ff027819 */ /* 0x000fc80000011600 */
[----:B------:R-:W-:-:S04]  /*116e0*/  LOP3.LUT R5, R5, R2, RZ, 0xc0, !PT ;  /* 0x0000000205057212 */ /* 0x000fc800078ec0ff */
[----:B------:R-:W-:-:S13]  /*116f0*/  ISETP.NE.AND P0, PT, R5, R2, PT ;  /* 0x000000020500720c */ /* 0x000fda0003f05270 */
[----:B------:R-:W-:Y:S05]  /*11700*/  @P0 BRA `(.L_x_10) ;  /* 0x0000000000300947 */ /* 0x000fea0003800000 */
[----:B------:R-:W-:Y:S01]  /*11710*/  R2UR UR4, R0 ;  /* 0x00000000000472ca */ /* 0x000fe200000e0000 */
[----:B------:R-:W-:Y:S01]  /*11720*/  VOTEU.ANY UR5, UPT, PT ;  /* 0x0000000000057886 */ /* 0x000fe200038e0100 */
[----:B------:R-:W0:Y:S01]  /*11730*/  S2R R0, SR_LANEID ;  /* 0x0000000000007919 */ /* 0x000e220000000000 */
[----:B------:R-:W-:-:S10]  /*11740*/  UFLO.U32 UR5, UR5 ;  /* 0x00000005000572bd */ /* 0x000fd400080e0000 */
[----:B------:R-:W-:-:S06]  /*11750*/  ULOP3.LUT UR4, URZ, UR4, URZ, 0x33, !UPT ;  /* 0x00000004ff047292 */ /* 0x000fcc000f8e33ff */
[----:B------:R-:W-:-:S04]  /*11760*/  IMAD.U32 R2, RZ, RZ, UR4 ;  /* 0x00000004ff027e24 */ /* 0x000fc8000f8e00ff */
[----:B------:R-:W1:Y:S02]  /*11770*/  REDUX UR7, R2 ;  /* 0x00000000020773c4 */ /* 0x000e640000000000 */
[----:B------:R2:W-:Y:S01]  /*11780*/  UTCATOMSWS.AND URZ, UR4 ;  /* 0x0000000400ff79e3 */ /* 0x0005e20008000000 */
[----:B0-----:R-:W-:Y:S01]  /*11790*/  ISETP.EQ.U32.AND P0, PT, R0, UR5, PT ;  /* 0x0000000500007c0c */ /* 0x001fe2000bf02070 */
[----:B-1----:R-:W-:-:S12]  /*117a0*/  IMAD.U32 R0, RZ, RZ, UR7 ;  /* 0x00000007ff007e24 */ /* 0x002fd8000f8e00ff */
[----:B------:R2:W-:Y:S01]  /*117b0*/  @P0 ATOMS.AND RZ, [UR6], R0 ;  /* 0x00000000ffff098c */ /* 0x0005e2000a800006 */
[----:B------:R-:W-:Y:S05]  /*117c0*/  BRA `(.L_x_8) ;  /* 0x0000000000147947 */ /* 0x000fea0003800000 */
.L_x_10:
[----:B------:R-:W-:-:S07]  /*117d0*/  MOV R2, 0x117f0 ;  /* 0x000117f000027802 */ /* 0x000fce0000000f00 */
[----:B------:R-:W-:Y:S05]  /*117e0*/  CALL.REL.NOINC `($__internal_0_$__cuda_sm10x_tcgen05_guardrail_trap_col_being_dealloced_not_returned_by_alloc) ;  /* 0x0000000000207944 */ /* 0x000fea0003c00000 */
[----:B------:R-:W-:Y:S05]  /*117f0*/  BRA `(.L_x_8) ;  /* 0x0000000000087947 */ /* 0x000fea0003800000 */
.L_x_9:
[----:B------:R-:W-:-:S07]  /*11800*/  MOV R2, 0x11820 ;  /* 0x0001182000027802 */ /* 0x000fce0000000f00 */
[----:B------:R-:W-:Y:S05]  /*11810*/  CALL.REL.NOINC `($__internal_2_$__cuda_sm10x_tcgen05_guardrail_trap_unallocated_columns_being_dealloced) ;  /* 0x00000000002c7944 */ /* 0x000fea0003c00000 */
.L_x_8:
[----:B------:R-:W-:Y:S01]  /*11820*/  NOP ;  /* 0x0000000000007918 */ /* 0x000fe20000000000 */
[----:B--2---:R-:W-:Y:S05]  /*11830*/  EXIT ;  /* 0x000000000000794d */ /* 0x004fea0003800000 */
.L_x_7:
[----:B------:R-:W0:Y:S02]  /*11840*/  SYNCS.PHASECHK.TRANS64.TRYWAIT P0, [UR10+0x10000], RZ ;  /* 0x010000ffff0075a7 */ /* 0x000e24000800110a */
[----:B0-----:R-:W-:Y:S05]  /*11850*/  @!P0 BRA `(.L_x_7) ;  /* 0xfffffffc00f88947 */ /* 0x001fea000383ffff */
[----:B------:R-:W-:Y:S05]  /*11860*/  BRA `(.L_x_11) ;  /* 0xffffff5c00547947 */ /* 0x000fea000383ffff */
        .weak           $__internal_0_$__cuda_sm10x_tcgen05_guardrail_trap_col_being_dealloced_not_returned_by_alloc
        .type           $__internal_0_$__cuda_sm10x_tcgen05_guardrail_trap_col_being_dealloced_not_returned_by_alloc,@function
        .size           $__internal_0_$__cuda_sm10x_tcgen05_guardrail_trap_col_being_dealloced_not_returned_by_alloc,($__internal_1_$__cuda_sm10x_tcgen05_guardrail_trap_phase_invalid_during_alloc - $__internal_0_$__cuda_sm10x_tcgen05_guardrail_trap_col_being_dealloced_not_returned_by_alloc)
$__internal_0_$__cuda_sm10x_tcgen05_guardrail_trap_col_being_dealloced_not_returned_by_alloc:
[----:B------:R-:W-:Y:S05]  /*11870*/  BPT.TRAP 0x1 ;  /* 0x000000040000795c */ /* 0x000fea0000300000 */
[----:B------:R-:W-:-:S04]  /*11880*/  IMAD.MOV.U32 R3, RZ, RZ, 0x0 ;  /* 0x00000000ff037424 */ /* 0x000fc800078e00ff */
[----:B------:R-:W-:Y:S05]  /*11890*/  RET.REL.NODEC R2 `(gluon_mma) ;  /* 0xfffffee402d87950 */ /* 0x000fea0003c3ffff */
        .weak           $__internal_1_$__cuda_sm10x_tcgen05_guardrail_trap_phase_invalid_during_alloc
        .type           $__internal_1_$__cuda_sm10x_tcgen05_guardrail_trap_phase_invalid_during_alloc,@function
        .size           $__internal_1_$__cuda_sm10x_tcgen05_guardrail_trap_phase_invalid_during_alloc,($__internal_2_$__cuda_sm10x_tcgen05_guardrail_trap_unallocated_columns_being_dealloced - $__internal_1_$__cuda_sm10x_tcgen05_guardrail_trap_phase_invalid_during_alloc)
$__internal_1_$__cuda_sm10x_tcgen05_guardrail_trap_phase_invalid_during_alloc:
[----:B------:R-:W-:Y:S05]  /*118a0*/  BPT.TRAP 0x1 ;  /* 0x000000040000795c */ /* 0x000fea0000300000 */
[----:B------:R-:W-:-:S04]  /*118b0*/  IMAD.MOV.U32 R3, RZ, RZ, 0x0 ;  /* 0x00000000ff037424 */ /* 0x000fc800078e00ff */
[----:B------:R-:W-:Y:S05]  /*118c0*/  RET.REL.NODEC R2 `(gluon_mma) ;  /* 0xfffffee402cc7950 */ /* 0x000fea0003c3ffff */
        .weak           $__internal_2_$__cuda_sm10x_tcgen05_guardrail_trap_unallocated_columns_being_dealloced
        .type           $__internal_2_$__cuda_sm10x_tcgen05_guardrail_trap_unallocated_columns_being_dealloced,@function
        .size           $__internal_2_$__cuda_sm10x_tcgen05_guardrail_trap_unallocated_columns_being_dealloced,(.L_x_15 - $__internal_2_$__cuda_sm10x_tcgen05_guardrail_trap_unallocated_columns_being_dealloced)
$__internal_2_$__cuda_sm10x_tcgen05_guardrail_trap_unallocated_columns_being_dealloced:
[----:B------:R-:W-:Y:S05]  /*118d0*/  BPT.TRAP 0x1 ;  /* 0x000000040000795c */ /* 0x000fea0000300000 */
[----:B------:R-:W-:-:S04]  /*118e0*/  IMAD.MOV.U32 R3, RZ, RZ, 0x0 ;  /* 0x00000000ff037424 */ /* 0x000fc800078e00ff */
[----:B------:R-:W-:Y:S05]  /*118f0*/  RET.REL.NODEC R2 `(gluon_mma) ;  /* 0xfffffee402c07950 */ /* 0x000fea0003c3ffff */
.L_x_12:
[----:B------:R-:W-:-:S00]  /*11900*/  BRA `(.L_x_12) ;  /* 0xfffffffc00fc7947 */ /* 0x000fc0000383ffff */
[----:B------:R-:W-:-:S00]  /*11910*/  NOP ;  /* 0x0000000000007918 */ /* 0x000fc00000000000 */
        /* <DEDUP_REMOVED lines=14> */
.L_x_15:


//--------------------- .nv.shared.gluon_mma      --------------------------
	.section	.nv.shared.gluon_mma,"aw",@nobits
	.sectionflags	@""
	.align	16
	.zero		1024


//--------------------- .nv.shared.reserved.0     --------------------------
	.section	.nv.shared.reserved.0,"aw",@nobits
	.align	8
	.weak		__nv_reservedSMEM_offset_0_alias
	.size		__nv_reservedSMEM_offset_0_alias, 0, 64
	.other		__nv_reservedSMEM_offset_0_alias,@"STO_CUDA_RESERVED_SHARED STV_DEFAULT"
__nv_reservedSMEM_offset_0_alias:
	.zero		0
.nv.shared.reserved.0:
	.zero		64
	.weak		__nv_reservedSMEM_allocation_phase
	.type		__nv_reservedSMEM_allocation_phase,@object
	.size		__nv_reservedSMEM_allocation_phase,(.L_0 - __nv_reservedSMEM_allocation_phase)
__nv_reservedSMEM_allocation_phase:
	.zero		1
.L_0:
	.zero		7
	.weak		__nv_reservedSMEM_devtool_atexit_pc
	.type		__nv_reservedSMEM_devtool_atexit_pc,@object
	.size		__nv_reservedSMEM_devtool_atexit_pc,(__nv_reservedSMEM_allocation_mask - __nv_reservedSMEM_devtool_atexit_pc)
__nv_reservedSMEM_devtool_atexit_pc:
	.zero		8
	.weak		__nv_reservedSMEM_allocation_mask
	.type		__nv_reservedSMEM_allocation_mask,@object
	.size		__nv_reservedSMEM_allocation_mask,(.L_2 - __nv_reservedSMEM_allocation_mask)
__nv_reservedSMEM_allocation_mask:
	.zero		4
.L_2:


//--------------------- .nv.constant0.gluon_mma   --------------------------
	.section	.nv.constant0.gluon_mma,"a",@progbits
	.sectionflags	@""
	.align	4
.nv.constant0.gluon_mma:
	.zero		936


//--------------------- SYMBOLS --------------------------

	.type		.nv.reservedSmem.offset0,@object
	.size		.nv.reservedSmem.offset0,0x4
	.type		.nv.reservedSmem.cap,@object
	.size		.nv.reservedSmem.cap,0x4
